// auto-generated by cutlass_sweep.gemm — config: {"arch": "sm_100", "cluster_m": 1, "cluster_n": 1, "dtype": "e4m3", "dtype_b": "e4m3", "layout": "nt", "stages": 3, "tile_k": 128, "tile_m": 64, "tile_n": 256}
#include "cutlass/cutlass.h"
#include "cutlass/gemm/collective/collective_builder.hpp"
#include "cutlass/gemm/device/gemm_universal_adapter.h"
#include "cutlass/gemm/kernel/gemm_universal.hpp"
#include "cutlass/epilogue/collective/collective_builder.hpp"

using ElemA = cutlass::float_e4m3_t;
using ElemB = cutlass::float_e4m3_t;
using ElemCD = cutlass::float_e4m3_t;
using Acc  = float;
using TileShape    = cute::Shape<cute::_64, cute::_256, cute::_128>;
using ClusterShape = cute::Shape<cute::_1, cute::_1, cute::_1>;

using CollectiveEpilogue = typename cutlass::epilogue::collective::CollectiveBuilder<
    cutlass::arch::Sm100, cutlass::arch::OpClassTensorOp,
    TileShape, ClusterShape,
    cutlass::epilogue::collective::EpilogueTileAuto,
    Acc, Acc,
    ElemCD, cutlass::layout::RowMajor, 128 / cutlass::sizeof_bits<ElemCD>::value,
    ElemCD, cutlass::layout::RowMajor, 128 / cutlass::sizeof_bits<ElemCD>::value,
    cutlass::epilogue::collective::EpilogueScheduleAuto
  >::CollectiveOp;

using CollectiveMainloop = typename cutlass::gemm::collective::CollectiveBuilder<
    cutlass::arch::Sm100, cutlass::arch::OpClassTensorOp,
    ElemA, cutlass::layout::RowMajor, 128 / cutlass::sizeof_bits<ElemA>::value,
    ElemB, cutlass::layout::ColumnMajor, 128 / cutlass::sizeof_bits<ElemB>::value,
    Acc,
    TileShape, ClusterShape,
    cutlass::gemm::collective::StageCount<3>,
    cutlass::gemm::collective::KernelScheduleAuto
  >::CollectiveOp;

using GemmKernel = cutlass::gemm::kernel::GemmUniversal<
    cute::Shape<int,int,int,int>,
    CollectiveMainloop,
    CollectiveEpilogue
>;
using Gemm = cutlass::gemm::device::GemmUniversalAdapter<GemmKernel>;

// Force the device kernel symbol into the cubin without needing a host main.
auto* _anchor = &cutlass::device_kernel<GemmKernel>;


// ===== COMPILED SASS (sm_100a) =====

	.target	sm_100a

	.elftype	@"ET_EXEC"


//--------------------- .note.nv.tkinfo           --------------------------
	.section	.note.nv.tkinfo,"",@"SHT_NOTE"
	.sectionflags	@"SHF_NOTE_NV_TKINFO"
	.tkinfo
        /*0018*/ 	.word	0x00000002
        /*0030*/ 	.string	""
        /*0030*/ 	.string	"ptxas"
        /*0030*/ 	.string	"Cuda compilation tools, release 13.0, V13.0.88"
        /*0030*/ 	.string	"Build cuda_13.0.r13.0/compiler.36424714_0"
        /*0030*/ 	.string	"-arch sm_100a -m 64 "



//--------------------- .note.nv.cuinfo           --------------------------
	.section	.note.nv.cuinfo,"",@"SHT_NOTE"
	.sectionflags	@"SHF_NOTE_NV_CUINFO"
        /*0018*/ 	.short	0x0002
        /*001a*/ 	.short	0x0064
        /*001c*/ 	.short	0x0082
	.zero		2


//--------------------- .nv.info                  --------------------------
	.section	.nv.info,"",@"SHT_CUDA_INFO"
	.align	4


	//----- nvinfo : EIATTR_REGCOUNT
	.align		4
        /*0000*/ 	.byte	0x04, 0x2f
        /*0002*/ 	.short	(.L_20 - .L_19)
	.align		4
.L_19:
        /*0004*/ 	.word	index@(_ZN7cutlass13device_kernelINS_4gemm6kernel13GemmUniversalIN4cute5tupleIJiiiiEEENS1_10collective13CollectiveMmaINS1_35MainloopSm100TmaUmmaWarpSpecializedILi3ELi2ELi4ENS5_IJNS4_1CILi1EEESB_SB_EEEEENS5_IJNSA_ILi64EEENSA_ILi256EEENSA_ILi128EEEEEENS_12float_e4m3_tENS5_IJlSB_lEEESI_SJ_NS4_8TiledMMAINS4_8MMA_AtomIJNS4_10MMA_TraitsINS4_19SM100_MMA_F8F6F4_SSEJSI_SI_fSE_SF_NS4_17integral_constantINS4_4UMMA5MajorELSQ_0EEESR_NSO_INSP_7ScaleInELSS_0EEEST_EEEEEENS4_6LayoutISC_NS5_IJNSA_ILi0EEESX_SX_EEEEENS5_IJNS4_10UnderscoreES10_S10_EEEEENS4_13SM90_TMA_LOADENS4_14ComposedLayoutINS4_7SwizzleILi3ELi4ELi3EEENS4_18smem_ptr_flag_bitsILi8EEENSW_INS5_IJNSA_ILi8EEESG_EEENS5_IJSG_SB_EEEEEEEvNS4_8identityES13_S1D_vS1E_EENS_8epilogue10collective18CollectiveEpilogueINS1G_23Sm100TmaWarpSpecializedILi4ELi2ELi32ELb0ELb0EEEJSH_NS5_IJNSW_ISE_SB_EES1L_EEESI_SJ_SI_SJ_NS1G_6fusion15FusionCallbacksIS1K_NS1N_17LinearCombinationISI_fSI_fLNS_15FloatRoundStyleE2EEESH_S1M_JEEENS4_5SM1004TMEM4LOAD26SM100_TMEM_LOAD_16dp32b32xES13_NS14_INS15_ILi2ELi4ELi3EEES18_NSW_INS5_IJS19_SE_EEENS5_IJSE_SB_EEEEEEENS4_39AutoVectorizingCopyWithAssumedAlignmentILi128EEENS4_14SM90_TMA_STOREES21_S23_S23_EEEvvEEEEvNT_6ParamsE)
        /*0008*/ 	.word	0x00000079


	//----- nvinfo : EIATTR_FRAME_SIZE
	.align		4
.L_20:
        /*000c*/ 	.byte	0x04, 0x11
        /*000e*/ 	.short	(.L_22 - .L_21)
	.align		4
.L_21:
        /*0010*/ 	.word	index@($__internal_2_$__cuda_sm10x_tcgen05_guardrail_trap_unallocated_columns_being_dealloced)
        /*0014*/ 	.word	0x00000000


	//----- nvinfo : EIATTR_FRAME_SIZE
	.align		4
.L_22:
        /*0018*/ 	.byte	0x04, 0x11
        /*001a*/ 	.short	(.L_24 - .L_23)
	.align		4
.L_23:
        /*001c*/ 	.word	index@($__internal_1_$__cuda_sm10x_tcgen05_guardrail_trap_phase_invalid_during_alloc)
        /*0020*/ 	.word	0x00000000


	//----- nvinfo : EIATTR_FRAME_SIZE
	.align		4
.L_24:
        /*0024*/ 	.byte	0x04, 0x11
        /*0026*/ 	.short	(.L_26 - .L_25)
	.align		4
.L_25:
        /*0028*/ 	.word	index@($__internal_0_$__cuda_sm10x_tcgen05_guardrail_trap_col_being_dealloced_not_returned_by_alloc)
        /*002c*/ 	.word	0x00000000


	//----- nvinfo : EIATTR_FRAME_SIZE
	.align		4
.L_26:
        /*0030*/ 	.byte	0x04, 0x11
        /*0032*/ 	.short	(.L_28 - .L_27)
	.align		4
.L_27:
        /*0034*/ 	.word	index@(_ZN7cutlass13device_kernelINS_4gemm6kernel13GemmUniversalIN4cute5tupleIJiiiiEEENS1_10collective13CollectiveMmaINS1_35MainloopSm100TmaUmmaWarpSpecializedILi3ELi2ELi4ENS5_IJNS4_1CILi1EEESB_SB_EEEEENS5_IJNSA_ILi64EEENSA_ILi256EEENSA_ILi128EEEEEENS_12float_e4m3_tENS5_IJlSB_lEEESI_SJ_NS4_8TiledMMAINS4_8MMA_AtomIJNS4_10MMA_TraitsINS4_19SM100_MMA_F8F6F4_SSEJSI_SI_fSE_SF_NS4_17integral_constantINS4_4UMMA5MajorELSQ_0EEESR_NSO_INSP_7ScaleInELSS_0EEEST_EEEEEENS4_6LayoutISC_NS5_IJNSA_ILi0EEESX_SX_EEEEENS5_IJNS4_10UnderscoreES10_S10_EEEEENS4_13SM90_TMA_LOADENS4_14ComposedLayoutINS4_7SwizzleILi3ELi4ELi3EEENS4_18smem_ptr_flag_bitsILi8EEENSW_INS5_IJNSA_ILi8EEESG_EEENS5_IJSG_SB_EEEEEEEvNS4_8identityES13_S1D_vS1E_EENS_8epilogue10collective18CollectiveEpilogueINS1G_23Sm100TmaWarpSpecializedILi4ELi2ELi32ELb0ELb0EEEJSH_NS5_IJNSW_ISE_SB_EES1L_EEESI_SJ_SI_SJ_NS1G_6fusion15FusionCallbacksIS1K_NS1N_17LinearCombinationISI_fSI_fLNS_15FloatRoundStyleE2EEESH_S1M_JEEENS4_5SM1004TMEM4LOAD26SM100_TMEM_LOAD_16dp32b32xES13_NS14_INS15_ILi2ELi4ELi3EEES18_NSW_INS5_IJS19_SE_EEENS5_IJSE_SB_EEEEEEENS4_39AutoVectorizingCopyWithAssumedAlignmentILi128EEENS4_14SM90_TMA_STOREES21_S23_S23_EEEvvEEEEvNT_6ParamsE)
        /*0038*/ 	.word	0x00000000


	//----- nvinfo : EIATTR_MIN_STACK_SIZE
	.align		4
.L_28:
        /*003c*/ 	.byte	0x04, 0x12
        /*003e*/ 	.short	(.L_30 - .L_29)
	.align		4
.L_29:
        /*0040*/ 	.word	index@(_ZN7cutlass13device_kernelINS_4gemm6kernel13GemmUniversalIN4cute5tupleIJiiiiEEENS1_10collective13CollectiveMmaINS1_35MainloopSm100TmaUmmaWarpSpecializedILi3ELi2ELi4ENS5_IJNS4_1CILi1EEESB_SB_EEEEENS5_IJNSA_ILi64EEENSA_ILi256EEENSA_ILi128EEEEEENS_12float_e4m3_tENS5_IJlSB_lEEESI_SJ_NS4_8TiledMMAINS4_8MMA_AtomIJNS4_10MMA_TraitsINS4_19SM100_MMA_F8F6F4_SSEJSI_SI_fSE_SF_NS4_17integral_constantINS4_4UMMA5MajorELSQ_0EEESR_NSO_INSP_7ScaleInELSS_0EEEST_EEEEEENS4_6LayoutISC_NS5_IJNSA_ILi0EEESX_SX_EEEEENS5_IJNS4_10UnderscoreES10_S10_EEEEENS4_13SM90_TMA_LOADENS4_14ComposedLayoutINS4_7SwizzleILi3ELi4ELi3EEENS4_18smem_ptr_flag_bitsILi8EEENSW_INS5_IJNSA_ILi8EEESG_EEENS5_IJSG_SB_EEEEEEEvNS4_8identityES13_S1D_vS1E_EENS_8epilogue10collective18CollectiveEpilogueINS1G_23Sm100TmaWarpSpecializedILi4ELi2ELi32ELb0ELb0EEEJSH_NS5_IJNSW_ISE_SB_EES1L_EEESI_SJ_SI_SJ_NS1G_6fusion15FusionCallbacksIS1K_NS1N_17LinearCombinationISI_fSI_fLNS_15FloatRoundStyleE2EEESH_S1M_JEEENS4_5SM1004TMEM4LOAD26SM100_TMEM_LOAD_16dp32b32xES13_NS14_INS15_ILi2ELi4ELi3EEES18_NSW_INS5_IJS19_SE_EEENS5_IJSE_SB_EEEEEEENS4_39AutoVectorizingCopyWithAssumedAlignmentILi128EEENS4_14SM90_TMA_STOREES21_S23_S23_EEEvvEEEEvNT_6ParamsE)
        /*0044*/ 	.word	0x00000000
.L_30:


//--------------------- .nv.compat                --------------------------
	.section	.nv.compat,"",@"SHT_CUDA_COMPAT_INFO"
	.align	4
        /*0000*/ 	.byte	0x02, 0x09, 0x01, 0x00, 0x02, 0x02, 0x02, 0x00, 0x02, 0x05, 0x05, 0x00, 0x03, 0x07, 0x01, 0x01
        /*0010*/ 	.byte	0x02, 0x03, 0x01, 0x00, 0x02, 0x06, 0x01, 0x00, 0x04, 0x0b, 0x08, 0x00, 0x09, 0x00, 0x00, 0x00
        /*0020*/ 	.byte	0x00, 0x00, 0x00, 0x00


//--------------------- .nv.info._ZN7cutlass13device_kernelINS_4gemm6kernel13GemmUniversalIN4cute5tupleIJiiiiEEENS1_10collective13CollectiveMmaINS1_35MainloopSm100TmaUmmaWarpSpecializedILi3ELi2ELi4ENS5_IJNS4_1CILi1EEESB_SB_EEEEENS5_IJNSA_ILi64EEENSA_ILi256EEENSA_ILi128EEEEEENS_12float_e4m3_tENS5_IJlSB_lEEESI_SJ_NS4_8TiledMMAINS4_8MMA_AtomIJNS4_10MMA_TraitsINS4_19SM100_MMA_F8F6F4_SSEJSI_SI_fSE_SF_NS4_17integral_constantINS4_4UMMA5MajorELSQ_0EEESR_NSO_INSP_7ScaleInELSS_0EEEST_EEEEEENS4_6LayoutISC_NS5_IJNSA_ILi0EEESX_SX_EEEEENS5_IJNS4_10UnderscoreES10_S10_EEEEENS4_13SM90_TMA_LOADENS4_14ComposedLayoutINS4_7SwizzleILi3ELi4ELi3EEENS4_18smem_ptr_flag_bitsILi8EEENSW_INS5_IJNSA_ILi8EEESG_EEENS5_IJSG_SB_EEEEEEEvNS4_8identityES13_S1D_vS1E_EENS_8epilogue10collective18CollectiveEpilogueINS1G_23Sm100TmaWarpSpecializedILi4ELi2ELi32ELb0ELb0EEEJSH_NS5_IJNSW_ISE_SB_EES1L_EEESI_SJ_SI_SJ_NS1G_6fusion15FusionCallbacksIS1K_NS1N_17LinearCombinationISI_fSI_fLNS_15FloatRoundStyleE2EEESH_S1M_JEEENS4_5SM1004TMEM4LOAD26SM100_TMEM_LOAD_16dp32b32xES13_NS14_INS15_ILi2ELi4ELi3EEES18_NSW_INS5_IJS19_SE_EEENS5_IJSE_SB_EEEEEEENS4_39AutoVectorizingCopyWithAssumedAlignmentILi128EEENS4_14SM90_TMA_STOREES21_S23_S23_EEEvvEEEEvNT_6ParamsE --------------------------
	.section	.nv.info._ZN7cutlass13device_kernelINS_4gemm6kernel13GemmUniversalIN4cute5tupleIJiiiiEEENS1_10collective13CollectiveMmaINS1_35MainloopSm100TmaUmmaWarpSpecializedILi3ELi2ELi4ENS5_IJNS4_1CILi1EEESB_SB_EEEEENS5_IJNSA_ILi64EEENSA_ILi256EEENSA_ILi128EEEEEENS_12float_e4m3_tENS5_IJlSB_lEEESI_SJ_NS4_8TiledMMAINS4_8MMA_AtomIJNS4_10MMA_TraitsINS4_19SM100_MMA_F8F6F4_SSEJSI_SI_fSE_SF_NS4_17integral_constantINS4_4UMMA5MajorELSQ_0EEESR_NSO_INSP_7ScaleInELSS_0EEEST_EEEEEENS4_6LayoutISC_NS5_IJNSA_ILi0EEESX_SX_EEEEENS5_IJNS4_10UnderscoreES10_S10_EEEEENS4_13SM90_TMA_LOADENS4_14ComposedLayoutINS4_7SwizzleILi3ELi4ELi3EEENS4_18smem_ptr_flag_bitsILi8EEENSW_INS5_IJNSA_ILi8EEESG_EEENS5_IJSG_SB_EEEEEEEvNS4_8identityES13_S1D_vS1E_EENS_8epilogue10collective18CollectiveEpilogueINS1G_23Sm100TmaWarpSpecializedILi4ELi2ELi32ELb0ELb0EEEJSH_NS5_IJNSW_ISE_SB_EES1L_EEESI_SJ_SI_SJ_NS1G_6fusion15FusionCallbacksIS1K_NS1N_17LinearCombinationISI_fSI_fLNS_15FloatRoundStyleE2EEESH_S1M_JEEENS4_5SM1004TMEM4LOAD26SM100_TMEM_LOAD_16dp32b32xES13_NS14_INS15_ILi2ELi4ELi3EEES18_NSW_INS5_IJS19_SE_EEENS5_IJSE_SB_EEEEEEENS4_39AutoVectorizingCopyWithAssumedAlignmentILi128EEENS4_14SM90_TMA_STOREES21_S23_S23_EEEvvEEEEvNT_6ParamsE,"",@"SHT_CUDA_INFO"
	.sectionflags	@""
	.align	4


	//----- nvinfo : EIATTR_CUDA_API_VERSION
	.align		4
        /*0000*/ 	.byte	0x04, 0x37
        /*0002*/ 	.short	(.L_32 - .L_31)
.L_31:
        /*0004*/ 	.word	0x00000082


	//----- nvinfo : EIATTR_KPARAM_INFO
	.align		4
.L_32:
        /*0008*/ 	.byte	0x04, 0x17
        /*000a*/ 	.short	(.L_34 - .L_33)
.L_33:
        /*000c*/ 	.word	0x00000000
        /*0010*/ 	.short	0x0000
        /*0012*/ 	.short	0x0000
        /*0014*/ 	.byte	0x00, 0xf0, 0x01, 0x20


	//----- nvinfo : EIATTR_AT_ENTRY_FRAGMENTS
	.align		4
.L_34:
        /*0018*/ 	.byte	0x04, 0x4f
        /*001a*/ 	.short	(.L_36 - .L_35)


	//   ....[0]....
.L_35:
        /*001c*/ 	.word	0x00000006


	//----- nvinfo : EIATTR_RESERVED_SMEM_USED
	.align		4
.L_36:
        /*0020*/ 	.byte	0x01, 0x41
	.zero		2


	//----- nvinfo : EIATTR_SPARSE_MMA_MASK
	.align		4
        /*0024*/ 	.byte	0x03, 0x50
        /*0026*/ 	.short	0x0000


	//----- nvinfo : EIATTR_TCGEN05_1CTA_USED
	.align		4
        /*0028*/ 	.byte	0x01, 0x51
	.zero		2


	//----- nvinfo : EIATTR_MAXREG_COUNT
	.align		4
        /*002c*/ 	.byte	0x03, 0x1b
        /*002e*/ 	.short	0x00ff


	//----- nvinfo : EIATTR_NUM_BARRIERS
	.align		4
        /*0030*/ 	.byte	0x02, 0x4c
        /*0032*/ 	.byte	0x07
	.zero		1


	//----- nvinfo : EIATTR_EXTERNS
	.align		4
        /*0034*/ 	.byte	0x04, 0x0f
        /*0036*/ 	.short	(.L_38 - .L_37)


	//   ....[0]....
	.align		4
.L_37:
        /*0038*/ 	.word	index@(__assertfail)


	//----- nvinfo : EIATTR_MERCURY_ISA_VERSION
	.align		4
.L_38:
        /*003c*/ 	.byte	0x03, 0x5f
        /*003e*/ 	.short	0x0101


	//----- nvinfo : EIATTR_INT_WARP_WIDE_INSTR_OFFSETS
	.align		4
        /*0040*/ 	.byte	0x04, 0x31
        /*0042*/ 	.short	(.L_40 - .L_39)


	//   ....[0]....
.L_39:
        /*0044*/ 	.word	0x00001dc0


	//   ....[1]....
        /*0048*/ 	.word	0x000037d0


	//   ....[2]....
        /*004c*/ 	.word	0x00003800


	//   ....[3]....
        /*0050*/ 	.word	0x00003850


	//   ....[4]....
        /*0054*/ 	.word	0x00004170


	//   ....[5]....
        /*0058*/ 	.word	0x000041d0


	//   ....[6]....
        /*005c*/ 	.word	0x000042b0


	//   ....[7]....
        /*0060*/ 	.word	0x00004320


	//   ....[8]....
        /*0064*/ 	.word	0x00004430


	//   ....[9]....
        /*0068*/ 	.word	0x000044c0


	//   ....[10]....
        /*006c*/ 	.word	0x00004690


	//   ....[11]....
        /*0070*/ 	.word	0x000047f0


	//----- nvinfo : EIATTR_COOP_GROUP_MASK_REGIDS
	.align		4
.L_40:
        /*0074*/ 	.byte	0x04, 0x29
        /*0076*/ 	.short	(.L_42 - .L_41)


	//   ....[0]....
.L_41:
        /*0078*/ 	.word	0xffffffff


	//   ....[1]....
        /*007c*/ 	.word	0xffffffff


	//   ....[2]....
        /*0080*/ 	.word	0xffffffff


	//   ....[3]....
        /*0084*/ 	.word	0xffffffff


	//   ....[4]....
        /*0088*/ 	.word	0xffffffff


	//   ....[5]....
        /*008c*/ 	.word	0xffffffff


	//   ....[6]....
        /*0090*/ 	.word	0xffffffff


	//   ....[7]....
        /*0094*/ 	.word	0xffffffff


	//   ....[8]....
        /*0098*/ 	.word	0xffffffff


	//   ....[9]....
        /*009c*/ 	.word	0xffffffff


	//   ....[10]....
        /*00a0*/ 	.word	0xffffffff


	//   ....[11]....
        /*00a4*/ 	.word	0xffffffff


	//   ....[12]....
        /*00a8*/ 	.word	0xffffffff


	//----- nvinfo : EIATTR_COOP_GROUP_INSTR_OFFSETS
	.align		4
.L_42:
        /*00ac*/ 	.byte	0x04, 0x28
        /*00ae*/ 	.short	(.L_44 - .L_43)


	//   ....[0]....
.L_43:
        /*00b0*/ 	.word	0x00000090


	//   ....[1]....
        /*00b4*/ 	.word	0x000004d0


	//   ....[2]....
        /*00b8*/ 	.word	0x00000620


	//   ....[3]....
        /*00bc*/ 	.word	0x000007c0


	//   ....[4]....
        /*00c0*/ 	.word	0x000008c0


	//   ....[5]....
        /*00c4*/ 	.word	0x00000a30


	//   ....[6]....
        /*00c8*/ 	.word	0x00000bd0


	//   ....[7]....
        /*00cc*/ 	.word	0x00001ca0


	//   ....[8]....
        /*00d0*/ 	.word	0x000029f0


	//   ....[9]....
        /*00d4*/ 	.word	0x00002c00


	//   ....[10]....
        /*00d8*/ 	.word	0x00002c30


	//   ....[11]....
        /*00dc*/ 	.word	0x000036c0


	//   ....[12]....
        /*00e0*/ 	.word	0x000038f0


	//----- nvinfo : EIATTR_VRC_CTA_INIT_COUNT
	.align		4
.L_44:
        /*00e4*/ 	.byte	0x02, 0x4a
        /*00e6*/ 	.byte	0x80
	.zero		1


	//----- nvinfo : EIATTR_SYSCALL_OFFSETS
	.align		4
        /*00e8*/ 	.byte	0x04, 0x46
        /*00ea*/ 	.short	(.L_46 - .L_45)


	//   ....[0]....
.L_45:
        /*00ec*/ 	.word	0x00005270


	//   ....[1]....
        /*00f0*/ 	.word	0x000053b0


	//   ....[2]....
        /*00f4*/ 	.word	0x00005bb0


	//   ....[3]....
        /*00f8*/ 	.word	0x00006950


	//   ....[4]....
        /*00fc*/ 	.word	0x000076b0


	//   ....[5]....
        /*0100*/ 	.word	0x00008440


	//----- nvinfo : EIATTR_MBARRIER_INSTR_OFFSETS
	.align		4
.L_46:
        /*0104*/ 	.byte	0x04, 0x39
        /*0106*/ 	.short	(.L_48 - .L_47)


	//   ....[0]....
.L_47:
        /*0108*/ 	.word	0x000005b0
        /*010c*/ 	.word	0x000000ff
        /*0110*/ 	.word	0x00000000
        /*0114*/ 	.short	0x0100
        /*0116*/ 	.byte	0x05
	.zero		1


	//   ....[1]....
        /*0118*/ 	.word	0x000005c0
        /*011c*/ 	.word	0x000000ff
        /*0120*/ 	.word	0x00000018
        /*0124*/ 	.short	0x0100
        /*0126*/ 	.byte	0x05
	.zero		1


	//   ....[2]....
        /*0128*/ 	.word	0x000005d0
        /*012c*/ 	.word	0x000000ff
        /*0130*/ 	.word	0x00000008
        /*0134*/ 	.short	0x0100
        /*0136*/ 	.byte	0x05
	.zero		1


	//   ....[3]....
        /*0138*/ 	.word	0x000005e0
        /*013c*/ 	.word	0x000000ff
        /*0140*/ 	.word	0x00000020
        /*0144*/ 	.short	0x0100
        /*0146*/ 	.byte	0x05
	.zero		1


	//   ....[4]....
        /*0148*/ 	.word	0x000005f0
        /*014c*/ 	.word	0x000000ff
        /*0150*/ 	.word	0x00000010
        /*0154*/ 	.short	0x0100
        /*0156*/ 	.byte	0x05
	.zero		1


	//   ....[5]....
        /*0158*/ 	.word	0x00000600
        /*015c*/ 	.word	0x000000ff
        /*0160*/ 	.word	0x00000028
        /*0164*/ 	.short	0x0100
        /*0166*/ 	.byte	0x05
	.zero		1


	//   ....[6]....
        /*0168*/ 	.word	0x00000730
        /*016c*/ 	.word	0x000000ff
        /*0170*/ 	.word	0x00000030
        /*0174*/ 	.short	0x0100
        /*0176*/ 	.byte	0x07
	.zero		1


	//   ....[7]....
        /*0178*/ 	.word	0x00000740
        /*017c*/ 	.word	0x000000ff
        /*0180*/ 	.word	0x00000050
        /*0184*/ 	.short	0x0100
        /*0186*/ 	.byte	0x07
	.zero		1


	//   ....[8]....
        /*0188*/ 	.word	0x00000750
        /*018c*/ 	.word	0x000000ff
        /*0190*/ 	.word	0x00000038
        /*0194*/ 	.short	0x0100
        /*0196*/ 	.byte	0x07
	.zero		1


	//   ....[9]....
        /*0198*/ 	.word	0x00000760
        /*019c*/ 	.word	0x000000ff
        /*01a0*/ 	.word	0x00000058
        /*01a4*/ 	.short	0x0100
        /*01a6*/ 	.byte	0x07
	.zero		1


	//   ....[10]....
        /*01a8*/ 	.word	0x00000770
        /*01ac*/ 	.word	0x000000ff
        /*01b0*/ 	.word	0x00000040
        /*01b4*/ 	.short	0x0100
        /*01b6*/ 	.byte	0x07
	.zero		1


	//   ....[11]....
        /*01b8*/ 	.word	0x00000780
        /*01bc*/ 	.word	0x000000ff
        /*01c0*/ 	.word	0x00000060
        /*01c4*/ 	.short	0x0100
        /*01c6*/ 	.byte	0x07
	.zero		1


	//   ....[12]....
        /*01c8*/ 	.word	0x00000790
        /*01cc*/ 	.word	0x000000ff
        /*01d0*/ 	.word	0x00000048
        /*01d4*/ 	.short	0x0100
        /*01d6*/ 	.byte	0x07
	.zero		1


	//   ....[13]....
        /*01d8*/ 	.word	0x000007a0
        /*01dc*/ 	.word	0x000000ff
        /*01e0*/ 	.word	0x00000068
        /*01e4*/ 	.short	0x0100
        /*01e6*/ 	.byte	0x07
	.zero		1


	//   ....[14]....
        /*01e8*/ 	.word	0x00000890
        /*01ec*/ 	.word	0x000000ff
        /*01f0*/ 	.word	0x00000070
        /*01f4*/ 	.short	0x0100
        /*01f6*/ 	.byte	0x05
	.zero		1


	//   ....[15]....
        /*01f8*/ 	.word	0x000008a0
        /*01fc*/ 	.word	0x000000ff
        /*0200*/ 	.word	0x00000078
        /*0204*/ 	.short	0x0100
        /*0206*/ 	.byte	0x05
	.zero		1


	//   ....[16]....
        /*0208*/ 	.word	0x000009e0
        /*020c*/ 	.word	0x000000ff
        /*0210*/ 	.word	0x00000080
        /*0214*/ 	.short	0x0100
        /*0216*/ 	.byte	0x05
	.zero		1


	//   ....[17]....
        /*0218*/ 	.word	0x000009f0
        /*021c*/ 	.word	0x000000ff
        /*0220*/ 	.word	0x00000090
        /*0224*/ 	.short	0x0100
        /*0226*/ 	.byte	0x05
	.zero		1


	//   ....[18]....
        /*0228*/ 	.word	0x00000a00
        /*022c*/ 	.word	0x000000ff
        /*0230*/ 	.word	0x00000088
        /*0234*/ 	.short	0x0100
        /*0236*/ 	.byte	0x05
	.zero		1


	//   ....[19]....
        /*0238*/ 	.word	0x00000a10
        /*023c*/ 	.word	0x000000ff
        /*0240*/ 	.word	0x00000098
        /*0244*/ 	.short	0x0100
        /*0246*/ 	.byte	0x05
	.zero		1


	//   ....[20]....
        /*0248*/ 	.word	0x00000b40
        /*024c*/ 	.word	0x000000ff
        /*0250*/ 	.word	0x000000a0
        /*0254*/ 	.short	0x0100
        /*0256*/ 	.byte	0x07
	.zero		1


	//   ....[21]....
        /*0258*/ 	.word	0x00000b50
        /*025c*/ 	.word	0x000000ff
        /*0260*/ 	.word	0x000000c0
        /*0264*/ 	.short	0x0100
        /*0266*/ 	.byte	0x07
	.zero		1


	//   ....[22]....
        /*0268*/ 	.word	0x00000b60
        /*026c*/ 	.word	0x000000ff
        /*0270*/ 	.word	0x000000a8
        /*0274*/ 	.short	0x0100
        /*0276*/ 	.byte	0x07
	.zero		1


	//   ....[23]....
        /*0278*/ 	.word	0x00000b70
        /*027c*/ 	.word	0x000000ff
        /*0280*/ 	.word	0x000000c8
        /*0284*/ 	.short	0x0100
        /*0286*/ 	.byte	0x07
	.zero		1


	//   ....[24]....
        /*0288*/ 	.word	0x00000b80
        /*028c*/ 	.word	0x000000ff
        /*0290*/ 	.word	0x000000b0
        /*0294*/ 	.short	0x0100
        /*0296*/ 	.byte	0x07
	.zero		1


	//   ....[25]....
        /*0298*/ 	.word	0x00000b90
        /*029c*/ 	.word	0x000000ff
        /*02a0*/ 	.word	0x000000d0
        /*02a4*/ 	.short	0x0100
        /*02a6*/ 	.byte	0x07
	.zero		1


	//   ....[26]....
        /*02a8*/ 	.word	0x00000ba0
        /*02ac*/ 	.word	0x000000ff
        /*02b0*/ 	.word	0x000000b8
        /*02b4*/ 	.short	0x0100
        /*02b6*/ 	.byte	0x07
	.zero		1


	//   ....[27]....
        /*02b8*/ 	.word	0x00000bb0
        /*02bc*/ 	.word	0x000000ff
        /*02c0*/ 	.word	0x000000d8
        /*02c4*/ 	.short	0x0100
        /*02c6*/ 	.byte	0x07
	.zero		1


	//   ....[28]....
        /*02c8*/ 	.word	0x00000ca0
        /*02cc*/ 	.word	0x000000ff
        /*02d0*/ 	.word	0x000000e0
        /*02d4*/ 	.short	0x0100
        /*02d6*/ 	.byte	0x05
	.zero		1


	//   ....[29]....
        /*02d8*/ 	.word	0x00000cb0
        /*02dc*/ 	.word	0x000000ff
        /*02e0*/ 	.word	0x000000f0
        /*02e4*/ 	.short	0x0100
        /*02e6*/ 	.byte	0x05
	.zero		1


	//   ....[30]....
        /*02e8*/ 	.word	0x00000cc0
        /*02ec*/ 	.word	0x000000ff
        /*02f0*/ 	.word	0x000000e8
        /*02f4*/ 	.short	0x0100
        /*02f6*/ 	.byte	0x05
	.zero		1


	//   ....[31]....
        /*02f8*/ 	.word	0x00000cd0
        /*02fc*/ 	.word	0x000000ff
        /*0300*/ 	.word	0x000000f8
        /*0304*/ 	.short	0x0100
        /*0306*/ 	.byte	0x05
	.zero		1


	//   ....[32]....
        /*0308*/ 	.word	0x000015a0
        /*030c*/ 	.word	0x00000002
        /*0310*/ 	.word	0x000000f0
        /*0314*/ 	.short	0x010a
        /*0316*/ 	.byte	0xff
	.zero		1


	//   ....[33]....
        /*0318*/ 	.word	0x000015d0
        /*031c*/ 	.word	0x00000002
        /*0320*/ 	.word	0x000000e0
        /*0324*/ 	.short	0x0101
        /*0326*/ 	.byte	0xff
	.zero		1


	//   ....[34]....
        /*0328*/ 	.word	0x000016a0
        /*032c*/ 	.word	0x000000ff
        /*0330*/ 	.word	0x00000018
        /*0334*/ 	.short	0x010a
        /*0336*/ 	.byte	0x08
	.zero		1


	//   ....[35]....
        /*0338*/ 	.word	0x00001740
        /*033c*/ 	.word	0x000000ff
        /*0340*/ 	.word	0x00000018
        /*0344*/ 	.short	0x010a
        /*0346*/ 	.byte	0x21
	.zero		1


	//   ....[36]....
        /*0348*/ 	.word	0x00001890
        /*034c*/ 	.word	0x000000ff
        /*0350*/ 	.word	0x00000018
        /*0354*/ 	.short	0x010a
        /*0356*/ 	.byte	0x08
	.zero		1


	//   ....[37]....
        /*0358*/ 	.word	0x000019a0
        /*035c*/ 	.word	0x000000ff
        /*0360*/ 	.word	0x00000078
        /*0364*/ 	.short	0x0101
        /*0366*/ 	.byte	0x04
	.zero		1


	//   ....[38]....
        /*0368*/ 	.word	0x000019c0
        /*036c*/ 	.word	0x000000ff
        /*0370*/ 	.word	0x00000018
        /*0374*/ 	.short	0x010a
        /*0376*/ 	.byte	0x08
	.zero		1


	//   ....[39]....
        /*0378*/ 	.word	0x00001a40
        /*037c*/ 	.word	0x000000ff
        /*0380*/ 	.word	0x00000018
        /*0384*/ 	.short	0x010a
        /*0386*/ 	.byte	0x11
	.zero		1


	//   ....[40]....
        /*0388*/ 	.word	0x00001b90
        /*038c*/ 	.word	0x000000ff
        /*0390*/ 	.word	0x00000018
        /*0394*/ 	.short	0x010a
        /*0396*/ 	.byte	0x08
	.zero		1


	//   ....[41]....
        /*0398*/ 	.word	0x00001cd0
        /*039c*/ 	.word	0x00000002
        /*03a0*/ 	.word	0x00000080
        /*03a4*/ 	.short	0x010a
        /*03a6*/ 	.byte	0xff
	.zero		1


	//   ....[42]....
        /*03a8*/ 	.word	0x00001d90
        /*03ac*/ 	.word	0x00000002
        /*03b0*/ 	.word	0x00000000
        /*03b4*/ 	.short	0x0101
        /*03b6*/ 	.byte	0xff
	.zero		1


	//   ....[43]....
        /*03b8*/ 	.word	0x000022f0
        /*03bc*/ 	.word	0x000000ff
        /*03c0*/ 	.word	0x00000000
        /*03c4*/ 	.short	0x010a
        /*03c6*/ 	.byte	0x05
	.zero		1


	//   ....[44]....
        /*03c8*/ 	.word	0x00002380
        /*03cc*/ 	.word	0x000000ff
        /*03d0*/ 	.word	0x00000000
        /*03d4*/ 	.short	0x010a
        /*03d6*/ 	.byte	0x05
	.zero		1


	//   ....[45]....
        /*03d8*/ 	.word	0x00002420
        /*03dc*/ 	.word	0x00000000
        /*03e0*/ 	.word	0x00000000
        /*03e4*/ 	.short	0x010a
        /*03e6*/ 	.byte	0xff
	.zero		1


	//   ....[46]....
        /*03e8*/ 	.word	0x00002540
        /*03ec*/ 	.word	0x00000000
        /*03f0*/ 	.word	0x000000e0
        /*03f4*/ 	.short	0x010a
        /*03f6*/ 	.byte	0xff
	.zero		1


	//   ....[47]....
        /*03f8*/ 	.word	0x000025b0
        /*03fc*/ 	.word	0x00000000
        /*0400*/ 	.word	0x00000000
        /*0404*/ 	.short	0x0101
        /*0406*/ 	.byte	0xff
	.zero		1


	//   ....[48]....
        /*0408*/ 	.word	0x000025d0
        /*040c*/ 	.word	0x000000ff
        /*0410*/ 	.word	0x00000090
        /*0414*/ 	.short	0x010a
        /*0416*/ 	.byte	0x05
	.zero		1


	//   ....[49]....
        /*0418*/ 	.word	0x000026f0
        /*041c*/ 	.word	0x00000000
        /*0420*/ 	.word	0x00000080
        /*0424*/ 	.short	0x010a
        /*0426*/ 	.byte	0xff
	.zero		1


	//   ....[50]....
        /*0428*/ 	.word	0x000027f0
        /*042c*/ 	.word	0x00000000
        /*0430*/ 	.word	0x00000000
        /*0434*/ 	.short	0x0101
        /*0436*/ 	.byte	0xff
	.zero		1


	//   ....[51]....
        /*0438*/ 	.word	0x00002880
        /*043c*/ 	.word	0x000000ff
        /*0440*/ 	.word	0x00000090
        /*0444*/ 	.short	0x0106
        /*0446*/ 	.byte	0x05
	.zero		1


	//   ....[52]....
        /*0448*/ 	.word	0x000028a0
        /*044c*/ 	.word	0x000000ff
        /*0450*/ 	.word	0x00000090
        /*0454*/ 	.short	0x010a
        /*0456*/ 	.byte	0x05
	.zero		1


	//   ....[53]....
        /*0458*/ 	.word	0x00002930
        /*045c*/ 	.word	0x000000ff
        /*0460*/ 	.word	0x00000090
        /*0464*/ 	.short	0x0106
        /*0466*/ 	.byte	0x04
	.zero		1


	//   ....[54]....
        /*0468*/ 	.word	0x00002970
        /*046c*/ 	.word	0x00000000
        /*0470*/ 	.word	0x00000090
        /*0474*/ 	.short	0x010a
        /*0476*/ 	.byte	0xff
	.zero		1


	//   ....[55]....
        /*0478*/ 	.word	0x00002eb0
        /*047c*/ 	.word	0x00000000
        /*0480*/ 	.word	0x00000080
        /*0484*/ 	.short	0x010a
        /*0486*/ 	.byte	0xff
	.zero		1


	//   ....[56]....
        /*0488*/ 	.word	0x00002fb0
        /*048c*/ 	.word	0x00000003
        /*0490*/ 	.word	0x00000000
        /*0494*/ 	.short	0x0101
        /*0496*/ 	.byte	0xff
	.zero		1


	//   ....[57]....
        /*0498*/ 	.word	0x00002fc0
        /*049c*/ 	.word	0x000000ff
        /*04a0*/ 	.word	0x00000000
        /*04a4*/ 	.short	0x010a
        /*04a6*/ 	.byte	0x06
	.zero		1


	//   ....[58]....
        /*04a8*/ 	.word	0x00003040
        /*04ac*/ 	.word	0x000000ff
        /*04b0*/ 	.word	0x000000c0
        /*04b4*/ 	.short	0x010a
        /*04b6*/ 	.byte	0x07
	.zero		1


	//   ....[59]....
        /*04b8*/ 	.word	0x00003120
        /*04bc*/ 	.word	0x000000ff
        /*04c0*/ 	.word	0x00000000
        /*04c4*/ 	.short	0x010a
        /*04c6*/ 	.byte	0x06
	.zero		1


	//   ....[60]....
        /*04c8*/ 	.word	0x00003250
        /*04cc*/ 	.word	0x000000ff
        /*04d0*/ 	.word	0x00000000
        /*04d4*/ 	.short	0x010a
        /*04d6*/ 	.byte	0x1a
	.zero		1


	//   ....[61]....
        /*04d8*/ 	.word	0x000034f0
        /*04dc*/ 	.word	0x000000ff
        /*04e0*/ 	.word	0x00000000
        /*04e4*/ 	.short	0x010a
        /*04e6*/ 	.byte	0x06
	.zero		1


	//   ....[62]....
        /*04e8*/ 	.word	0x00003580
        /*04ec*/ 	.word	0x000000ff
        /*04f0*/ 	.word	0x00000000
        /*04f4*/ 	.short	0x010a
        /*04f6*/ 	.byte	0x06
	.zero		1


	//   ....[63]....
        /*04f8*/ 	.word	0x00003610
        /*04fc*/ 	.word	0x000000ff
        /*0500*/ 	.word	0x00000000
        /*0504*/ 	.short	0x010a
        /*0506*/ 	.byte	0x06
	.zero		1


	//   ....[64]....
        /*0508*/ 	.word	0x000036a0
        /*050c*/ 	.word	0x000000ff
        /*0510*/ 	.word	0x00000000
        /*0514*/ 	.short	0x010a
        /*0516*/ 	.byte	0x07
	.zero		1


	//   ....[65]....
        /*0518*/ 	.word	0x00003b20
        /*051c*/ 	.word	0x00000000
        /*0520*/ 	.word	0x00000080
        /*0524*/ 	.short	0x010a
        /*0526*/ 	.byte	0xff
	.zero		1


	//   ....[66]....
        /*0528*/ 	.word	0x00003be0
        /*052c*/ 	.word	0x00000000
        /*0530*/ 	.word	0x00000000
        /*0534*/ 	.short	0x0101
        /*0536*/ 	.byte	0xff
	.zero		1


	//   ....[67]....
        /*0538*/ 	.word	0x00003f00
        /*053c*/ 	.word	0x000000ff
        /*0540*/ 	.word	0x00000078
        /*0544*/ 	.short	0x010a
        /*0546*/ 	.byte	0x07
	.zero		1


	//   ....[68]....
        /*0548*/ 	.word	0x000040f0
        /*054c*/ 	.word	0x000000ff
        /*0550*/ 	.word	0x00000050
        /*0554*/ 	.short	0x010a
        /*0556*/ 	.byte	0x07
	.zero		1


	//   ....[69]....
        /*0558*/ 	.word	0x00004260
        /*055c*/ 	.word	0x000000ff
        /*0560*/ 	.word	0x00000030
        /*0564*/ 	.short	0x010b
        /*0566*/ 	.byte	0x07
	.zero		1


	//   ....[70]....
        /*0568*/ 	.word	0x00004270
        /*056c*/ 	.word	0x000000ff
        /*0570*/ 	.word	0x00000000
        /*0574*/ 	.short	0x0101
        /*0576*/ 	.byte	0x08
	.zero		1


	//   ....[71]....
        /*0578*/ 	.word	0x00004280
        /*057c*/ 	.word	0x000000ff
        /*0580*/ 	.word	0x00000058
        /*0584*/ 	.short	0x010a
        /*0586*/ 	.byte	0x07
	.zero		1


	//   ....[72]....
        /*0588*/ 	.word	0x000043d0
        /*058c*/ 	.word	0x000000ff
        /*0590*/ 	.word	0x00000038
        /*0594*/ 	.short	0x010b
        /*0596*/ 	.byte	0x07
	.zero		1


	//   ....[73]....
        /*0598*/ 	.word	0x000043e0
        /*059c*/ 	.word	0x000000ff
        /*05a0*/ 	.word	0x00000000
        /*05a4*/ 	.short	0x0101
        /*05a6*/ 	.byte	0x08
	.zero		1


	//   ....[74]....
        /*05a8*/ 	.word	0x000043f0
        /*05ac*/ 	.word	0x000000ff
        /*05b0*/ 	.word	0x00000060
        /*05b4*/ 	.short	0x010a
        /*05b6*/ 	.byte	0x07
	.zero		1


	//   ....[75]....
        /*05b8*/ 	.word	0x00004570
        /*05bc*/ 	.word	0x000000ff
        /*05c0*/ 	.word	0x00000040
        /*05c4*/ 	.short	0x010b
        /*05c6*/ 	.byte	0x07
	.zero		1


	//   ....[76]....
        /*05c8*/ 	.word	0x000045b0
        /*05cc*/ 	.word	0x000000ff
        /*05d0*/ 	.word	0x00000000
        /*05d4*/ 	.short	0x0101
        /*05d6*/ 	.byte	0x08
	.zero		1


	//   ....[77]....
        /*05d8*/ 	.word	0x000045f0
        /*05dc*/ 	.word	0x000000ff
        /*05e0*/ 	.word	0x00000068
        /*05e4*/ 	.short	0x010a
        /*05e6*/ 	.byte	0x07
	.zero		1


	//   ....[78]....
        /*05e8*/ 	.word	0x00004830
        /*05ec*/ 	.word	0x000000ff
        /*05f0*/ 	.word	0x00000048
        /*05f4*/ 	.short	0x010b
        /*05f6*/ 	.byte	0x07
	.zero		1


	//   ....[79]....
        /*05f8*/ 	.word	0x00004850
        /*05fc*/ 	.word	0x000000ff
        /*0600*/ 	.word	0x00000000
        /*0604*/ 	.short	0x0101
        /*0606*/ 	.byte	0x0d
	.zero		1


	//   ....[80]....
        /*0608*/ 	.word	0x00004880
        /*060c*/ 	.word	0x000000ff
        /*0610*/ 	.word	0x00000050
        /*0614*/ 	.short	0x010a
        /*0616*/ 	.byte	0x07
	.zero		1


	//   ....[81]....
        /*0618*/ 	.word	0x000048a0
        /*061c*/ 	.word	0x000000ff
        /*0620*/ 	.word	0x00000058
        /*0624*/ 	.short	0x010a
        /*0626*/ 	.byte	0x07
	.zero		1


	//   ....[82]....
        /*0628*/ 	.word	0x000048c0
        /*062c*/ 	.word	0x000000ff
        /*0630*/ 	.word	0x00000060
        /*0634*/ 	.short	0x010a
        /*0636*/ 	.byte	0x07
	.zero		1


	//   ....[83]....
        /*0638*/ 	.word	0x00004900
        /*063c*/ 	.word	0x00000000
        /*0640*/ 	.word	0x00000068
        /*0644*/ 	.short	0x010a
        /*0646*/ 	.byte	0xff
	.zero		1


	//   ....[84]....
        /*0648*/ 	.word	0x00004c40
        /*064c*/ 	.word	0x00000000
        /*0650*/ 	.word	0x00000080
        /*0654*/ 	.short	0x010a
        /*0656*/ 	.byte	0xff
	.zero		1


	//   ....[85]....
        /*0658*/ 	.word	0x00004d50
        /*065c*/ 	.word	0x00000000
        /*0660*/ 	.word	0x00000000
        /*0664*/ 	.short	0x0101
        /*0666*/ 	.byte	0xff
	.zero		1


	//   ....[86]....
        /*0668*/ 	.word	0x00005770
        /*066c*/ 	.word	0x00000002
        /*0670*/ 	.word	0x00000030
        /*0674*/ 	.short	0x010a
        /*0676*/ 	.byte	0xff
	.zero		1


	//   ....[87]....
        /*0678*/ 	.word	0x000057b0
        /*067c*/ 	.word	0x00000071
        /*0680*/ 	.word	0x000000a0
        /*0684*/ 	.short	0x010a
        /*0686*/ 	.byte	0xff
	.zero		1


	//   ....[88]....
        /*0688*/ 	.word	0x000058f0
        /*068c*/ 	.word	0x00000002
        /*0690*/ 	.word	0x00000030
        /*0694*/ 	.short	0x010a
        /*0696*/ 	.byte	0xff
	.zero		1


	//   ....[89]....
        /*0698*/ 	.word	0x00005a10
        /*069c*/ 	.word	0x00000000
        /*06a0*/ 	.word	0x00000000
        /*06a4*/ 	.short	0x0101
        /*06a6*/ 	.byte	0xff
	.zero		1


	//   ....[90]....
        /*06a8*/ 	.word	0x00005a90
        /*06ac*/ 	.word	0x00000071
        /*06b0*/ 	.word	0x000000a0
        /*06b4*/ 	.short	0x010a
        /*06b6*/ 	.byte	0xff
	.zero		1


	//   ....[91]....
        /*06b8*/ 	.word	0x000065e0
        /*06bc*/ 	.word	0x00000000
        /*06c0*/ 	.word	0x00000030
        /*06c4*/ 	.short	0x010a
        /*06c6*/ 	.byte	0xff
	.zero		1


	//   ....[92]....
        /*06c8*/ 	.word	0x000066a0
        /*06cc*/ 	.word	0x00000000
        /*06d0*/ 	.word	0x00000030
        /*06d4*/ 	.short	0x010a
        /*06d6*/ 	.byte	0xff
	.zero		1


	//   ....[93]....
        /*06d8*/ 	.word	0x000067d0
        /*06dc*/ 	.word	0x00000000
        /*06e0*/ 	.word	0x00000000
        /*06e4*/ 	.short	0x0101
        /*06e6*/ 	.byte	0xff
	.zero		1


	//   ....[94]....
        /*06e8*/ 	.word	0x00007340
        /*06ec*/ 	.word	0x00000000
        /*06f0*/ 	.word	0x00000030
        /*06f4*/ 	.short	0x010a
        /*06f6*/ 	.byte	0xff
	.zero		1


	//   ....[95]....
        /*06f8*/ 	.word	0x00007400
        /*06fc*/ 	.word	0x00000000
        /*0700*/ 	.word	0x00000030
        /*0704*/ 	.short	0x010a
        /*0706*/ 	.byte	0xff
	.zero		1


	//   ....[96]....
        /*0708*/ 	.word	0x00007530
        /*070c*/ 	.word	0x00000000
        /*0710*/ 	.word	0x00000000
        /*0714*/ 	.short	0x0101
        /*0716*/ 	.byte	0xff
	.zero		1


	//   ....[97]....
        /*0718*/ 	.word	0x000080d0
        /*071c*/ 	.word	0x00000000
        /*0720*/ 	.word	0x00000030
        /*0724*/ 	.short	0x010a
        /*0726*/ 	.byte	0xff
	.zero		1


	//   ....[98]....
        /*0728*/ 	.word	0x00008190
        /*072c*/ 	.word	0x00000000
        /*0730*/ 	.word	0x00000030
        /*0734*/ 	.short	0x010a
        /*0736*/ 	.byte	0xff
	.zero		1


	//   ....[99]....
        /*0738*/ 	.word	0x000082c0
        /*073c*/ 	.word	0x00000000
        /*0740*/ 	.word	0x00000000
        /*0744*/ 	.short	0x0101
        /*0746*/ 	.byte	0xff
	.zero		1


	//   ....[100]....
        /*0748*/ 	.word	0x00008700
        /*074c*/ 	.word	0x000000ff
        /*0750*/ 	.word	0x00000000
        /*0754*/ 	.short	0x0101
        /*0756*/ 	.byte	0x05
	.zero		1


	//   ....[101]....
        /*0758*/ 	.word	0x00008f40
        /*075c*/ 	.word	0x00000002
        /*0760*/ 	.word	0x000000f0
        /*0764*/ 	.short	0x010a
        /*0766*/ 	.byte	0xff
	.zero		1


	//   ....[102]....
        /*0768*/ 	.word	0x00008fa0
        /*076c*/ 	.word	0x00000002
        /*0770*/ 	.word	0x00000018
        /*0774*/ 	.short	0x010a
        /*0776*/ 	.byte	0xff
	.zero		1


	//   ....[103]....
        /*0778*/ 	.word	0x00009000
        /*077c*/ 	.word	0x00000002
        /*0780*/ 	.word	0x00000018
        /*0784*/ 	.short	0x010a
        /*0786*/ 	.byte	0xff
	.zero		1


	//   ....[104]....
        /*0788*/ 	.word	0x00009050
        /*078c*/ 	.word	0x00000002
        /*0790*/ 	.word	0x00000080
        /*0794*/ 	.short	0x010a
        /*0796*/ 	.byte	0xff
	.zero		1


	//   ....[105]....
        /*0798*/ 	.word	0x000090b0
        /*079c*/ 	.word	0x00000000
        /*07a0*/ 	.word	0x00000000
        /*07a4*/ 	.short	0x010a
        /*07a6*/ 	.byte	0xff
	.zero		1


	//   ....[106]....
        /*07a8*/ 	.word	0x00009110
        /*07ac*/ 	.word	0x00000000
        /*07b0*/ 	.word	0x00000000
        /*07b4*/ 	.short	0x010a
        /*07b6*/ 	.byte	0xff
	.zero		1


	//   ....[107]....
        /*07b8*/ 	.word	0x00009160
        /*07bc*/ 	.word	0x00000000
        /*07c0*/ 	.word	0x000000e0
        /*07c4*/ 	.short	0x010a
        /*07c6*/ 	.byte	0xff
	.zero		1


	//   ....[108]....
        /*07c8*/ 	.word	0x000091c0
        /*07cc*/ 	.word	0x00000000
        /*07d0*/ 	.word	0x00000090
        /*07d4*/ 	.short	0x010a
        /*07d6*/ 	.byte	0xff
	.zero		1


	//   ....[109]....
        /*07d8*/ 	.word	0x00009210
        /*07dc*/ 	.word	0x00000000
        /*07e0*/ 	.word	0x00000080
        /*07e4*/ 	.short	0x010a
        /*07e6*/ 	.byte	0xff
	.zero		1


	//   ....[110]....
        /*07e8*/ 	.word	0x00009270
        /*07ec*/ 	.word	0x00000000
        /*07f0*/ 	.word	0x00000090
        /*07f4*/ 	.short	0x010a
        /*07f6*/ 	.byte	0xff
	.zero		1


	//   ....[111]....
        /*07f8*/ 	.word	0x000092c0
        /*07fc*/ 	.word	0x00000000
        /*0800*/ 	.word	0x00000080
        /*0804*/ 	.short	0x010a
        /*0806*/ 	.byte	0xff
	.zero		1


	//   ....[112]....
        /*0808*/ 	.word	0x00009320
        /*080c*/ 	.word	0x00000002
        /*0810*/ 	.word	0x000000c0
        /*0814*/ 	.short	0x010a
        /*0816*/ 	.byte	0xff
	.zero		1


	//   ....[113]....
        /*0818*/ 	.word	0x00009380
        /*081c*/ 	.word	0x00000000
        /*0820*/ 	.word	0x00000000
        /*0824*/ 	.short	0x010a
        /*0826*/ 	.byte	0xff
	.zero		1


	//   ....[114]....
        /*0828*/ 	.word	0x000093e0
        /*082c*/ 	.word	0x00000000
        /*0830*/ 	.word	0x00000000
        /*0834*/ 	.short	0x010a
        /*0836*/ 	.byte	0xff
	.zero		1


	//   ....[115]....
        /*0838*/ 	.word	0x00009440
        /*083c*/ 	.word	0x00000000
        /*0840*/ 	.word	0x00000000
        /*0844*/ 	.short	0x010a
        /*0846*/ 	.byte	0xff
	.zero		1


	//   ....[116]....
        /*0848*/ 	.word	0x000094a0
        /*084c*/ 	.word	0x00000000
        /*0850*/ 	.word	0x00000000
        /*0854*/ 	.short	0x010a
        /*0856*/ 	.byte	0xff
	.zero		1


	//   ....[117]....
        /*0858*/ 	.word	0x00009500
        /*085c*/ 	.word	0x00000000
        /*0860*/ 	.word	0x00000000
        /*0864*/ 	.short	0x010a
        /*0866*/ 	.byte	0xff
	.zero		1


	//   ....[118]....
        /*0868*/ 	.word	0x00009550
        /*086c*/ 	.word	0x00000000
        /*0870*/ 	.word	0x00000080
        /*0874*/ 	.short	0x010a
        /*0876*/ 	.byte	0xff
	.zero		1


	//   ....[119]....
        /*0878*/ 	.word	0x000095b0
        /*087c*/ 	.word	0x00000000
        /*0880*/ 	.word	0x00000078
        /*0884*/ 	.short	0x010a
        /*0886*/ 	.byte	0xff
	.zero		1


	//   ....[120]....
        /*0888*/ 	.word	0x00009610
        /*088c*/ 	.word	0x00000000
        /*0890*/ 	.word	0x00000050
        /*0894*/ 	.short	0x010a
        /*0896*/ 	.byte	0xff
	.zero		1


	//   ....[121]....
        /*0898*/ 	.word	0x00009670
        /*089c*/ 	.word	0x00000000
        /*08a0*/ 	.word	0x00000058
        /*08a4*/ 	.short	0x010a
        /*08a6*/ 	.byte	0xff
	.zero		1


	//   ....[122]....
        /*08a8*/ 	.word	0x000096d0
        /*08ac*/ 	.word	0x00000000
        /*08b0*/ 	.word	0x00000060
        /*08b4*/ 	.short	0x010a
        /*08b6*/ 	.byte	0xff
	.zero		1


	//   ....[123]....
        /*08b8*/ 	.word	0x00009730
        /*08bc*/ 	.word	0x00000000
        /*08c0*/ 	.word	0x00000068
        /*08c4*/ 	.short	0x010a
        /*08c6*/ 	.byte	0xff
	.zero		1


	//   ....[124]....
        /*08c8*/ 	.word	0x00009790
        /*08cc*/ 	.word	0x00000000
        /*08d0*/ 	.word	0x00000050
        /*08d4*/ 	.short	0x010a
        /*08d6*/ 	.byte	0xff
	.zero		1


	//   ....[125]....
        /*08d8*/ 	.word	0x000097f0
        /*08dc*/ 	.word	0x00000000
        /*08e0*/ 	.word	0x00000058
        /*08e4*/ 	.short	0x010a
        /*08e6*/ 	.byte	0xff
	.zero		1


	//   ....[126]....
        /*08e8*/ 	.word	0x00009850
        /*08ec*/ 	.word	0x00000000
        /*08f0*/ 	.word	0x00000060
        /*08f4*/ 	.short	0x010a
        /*08f6*/ 	.byte	0xff
	.zero		1


	//   ....[127]....
        /*08f8*/ 	.word	0x000098a0
        /*08fc*/ 	.word	0x00000000
        /*0900*/ 	.word	0x00000080
        /*0904*/ 	.short	0x010a
        /*0906*/ 	.byte	0xff
	.zero		1


	//   ....[128]....
        /*0908*/ 	.word	0x000098f0
        /*090c*/ 	.word	0x00000002
        /*0910*/ 	.word	0x00000030
        /*0914*/ 	.short	0x010a
        /*0916*/ 	.byte	0xff
	.zero		1


	//   ....[129]....
        /*0918*/ 	.word	0x00009940
        /*091c*/ 	.word	0x00000071
        /*0920*/ 	.word	0x000000a0
        /*0924*/ 	.short	0x010a
        /*0926*/ 	.byte	0xff
	.zero		1


	//   ....[130]....
        /*0928*/ 	.word	0x00009990
        /*092c*/ 	.word	0x00000000
        /*0930*/ 	.word	0x00000030
        /*0934*/ 	.short	0x010a
        /*0936*/ 	.byte	0xff
	.zero		1


	//   ....[131]....
        /*0938*/ 	.word	0x000099e0
        /*093c*/ 	.word	0x00000000
        /*0940*/ 	.word	0x00000030
        /*0944*/ 	.short	0x010a
        /*0946*/ 	.byte	0xff
	.zero		1


	//   ....[132]....
        /*0948*/ 	.word	0x00009a30
        /*094c*/ 	.word	0x00000000
        /*0950*/ 	.word	0x00000030
        /*0954*/ 	.short	0x010a
        /*0956*/ 	.byte	0xff
	.zero		1


	//----- nvinfo : EIATTR_NUM_MBARRIERS
	.align		4
.L_48:
        /*0958*/ 	.byte	0x03, 0x38
        /*095a*/ 	.short	0x0020


	//----- nvinfo : EIATTR_EXIT_INSTR_OFFSETS
	.align		4
        /*095c*/ 	.byte	0x04, 0x1c
        /*095e*/ 	.short	(.L_50 - .L_49)


	//   ....[0]....
.L_49:
        /*0960*/ 	.word	0x00002450


	//   ....[1]....
        /*0964*/ 	.word	0x00002940


	//   ....[2]....
        /*0968*/ 	.word	0x000029a0


	//   ....[3]....
        /*096c*/ 	.word	0x00003900


	//   ....[4]....
        /*0970*/ 	.word	0x00004930


	//   ....[5]....
        /*0974*/ 	.word	0x00004970


	//   ....[6]....
        /*0978*/ 	.word	0x00008f30


	//----- nvinfo : EIATTR_MAX_THREADS
	.align		4
.L_50:
        /*097c*/ 	.byte	0x04, 0x05
        /*097e*/ 	.short	(.L_52 - .L_51)
.L_51:
        /*0980*/ 	.word	0x00000100
        /*0984*/ 	.word	0x00000001
        /*0988*/ 	.word	0x00000001


	//----- nvinfo : EIATTR_CRS_STACK_SIZE
	.align		4
.L_52:
        /*098c*/ 	.byte	0x04, 0x1e
        /*098e*/ 	.short	(.L_54 - .L_53)
.L_53:
        /*0990*/ 	.word	0x00000000


	//----- nvinfo : EIATTR_CBANK_PARAM_SIZE
	.align		4
.L_54:
        /*0994*/ 	.byte	0x03, 0x19
        /*0996*/ 	.short	0x0800


	//----- nvinfo : EIATTR_PARAM_CBANK
	.align		4
        /*0998*/ 	.byte	0x04, 0x0a
        /*099a*/ 	.short	(.L_56 - .L_55)
	.align		4
.L_55:
        /*099c*/ 	.word	index@(.nv.constant0._ZN7cutlass13device_kernelINS_4gemm6kernel13GemmUniversalIN4cute5tupleIJiiiiEEENS1_10collective13CollectiveMmaINS1_35MainloopSm100TmaUmmaWarpSpecializedILi3ELi2ELi4ENS5_IJNS4_1CILi1EEESB_SB_EEEEENS5_IJNSA_ILi64EEENSA_ILi256EEENSA_ILi128EEEEEENS_12float_e4m3_tENS5_IJlSB_lEEESI_SJ_NS4_8TiledMMAINS4_8MMA_AtomIJNS4_10MMA_TraitsINS4_19SM100_MMA_F8F6F4_SSEJSI_SI_fSE_SF_NS4_17integral_constantINS4_4UMMA5MajorELSQ_0EEESR_NSO_INSP_7ScaleInELSS_0EEEST_EEEEEENS4_6LayoutISC_NS5_IJNSA_ILi0EEESX_SX_EEEEENS5_IJNS4_10UnderscoreES10_S10_EEEEENS4_13SM90_TMA_LOADENS4_14ComposedLayoutINS4_7SwizzleILi3ELi4ELi3EEENS4_18smem_ptr_flag_bitsILi8EEENSW_INS5_IJNSA_ILi8EEESG_EEENS5_IJSG_SB_EEEEEEEvNS4_8identityES13_S1D_vS1E_EENS_8epilogue10collective18CollectiveEpilogueINS1G_23Sm100TmaWarpSpecializedILi4ELi2ELi32ELb0ELb0EEEJSH_NS5_IJNSW_ISE_SB_EES1L_EEESI_SJ_SI_SJ_NS1G_6fusion15FusionCallbacksIS1K_NS1N_17LinearCombinationISI_fSI_fLNS_15FloatRoundStyleE2EEESH_S1M_JEEENS4_5SM1004TMEM4LOAD26SM100_TMEM_LOAD_16dp32b32xES13_NS14_INS15_ILi2ELi4ELi3EEES18_NSW_INS5_IJS19_SE_EEENS5_IJSE_SB_EEEEEEENS4_39AutoVectorizingCopyWithAssumedAlignmentILi128EEENS4_14SM90_TMA_STOREES21_S23_S23_EEEvvEEEEvNT_6ParamsE)
        /*09a0*/ 	.short	0x0380
        /*09a2*/ 	.short	0x0800


	//----- nvinfo : EIATTR_SW_WAR
	.align		4
.L_56:
        /*09a4*/ 	.byte	0x04, 0x36
        /*09a6*/ 	.short	(.L_58 - .L_57)
.L_57:
        /*09a8*/ 	.word	0x00000008
.L_58:


//--------------------- .nv.callgraph             --------------------------
	.section	.nv.callgraph,"",@"SHT_CUDA_CALLGRAPH"
	.align	4
	.sectionentsize	8
	.align		4
        /*0000*/ 	.word	0x00000000
	.align		4
        /*0004*/ 	.word	0xffffffff
	.align		4
        /*0008*/ 	.word	index@(_ZN7cutlass13device_kernelINS_4gemm6kernel13GemmUniversalIN4cute5tupleIJiiiiEEENS1_10collective13CollectiveMmaINS1_35MainloopSm100TmaUmmaWarpSpecializedILi3ELi2ELi4ENS5_IJNS4_1CILi1EEESB_SB_EEEEENS5_IJNSA_ILi64EEENSA_ILi256EEENSA_ILi128EEEEEENS_12float_e4m3_tENS5_IJlSB_lEEESI_SJ_NS4_8TiledMMAINS4_8MMA_AtomIJNS4_10MMA_TraitsINS4_19SM100_MMA_F8F6F4_SSEJSI_SI_fSE_SF_NS4_17integral_constantINS4_4UMMA5MajorELSQ_0EEESR_NSO_INSP_7ScaleInELSS_0EEEST_EEEEEENS4_6LayoutISC_NS5_IJNSA_ILi0EEESX_SX_EEEEENS5_IJNS4_10UnderscoreES10_S10_EEEEENS4_13SM90_TMA_LOADENS4_14ComposedLayoutINS4_7SwizzleILi3ELi4ELi3EEENS4_18smem_ptr_flag_bitsILi8EEENSW_INS5_IJNSA_ILi8EEESG_EEENS5_IJSG_SB_EEEEEEEvNS4_8identityES13_S1D_vS1E_EENS_8epilogue10collective18CollectiveEpilogueINS1G_23Sm100TmaWarpSpecializedILi4ELi2ELi32ELb0ELb0EEEJSH_NS5_IJNSW_ISE_SB_EES1L_EEESI_SJ_SI_SJ_NS1G_6fusion15FusionCallbacksIS1K_NS1N_17LinearCombinationISI_fSI_fLNS_15FloatRoundStyleE2EEESH_S1M_JEEENS4_5SM1004TMEM4LOAD26SM100_TMEM_LOAD_16dp32b32xES13_NS14_INS15_ILi2ELi4ELi3EEES18_NSW_INS5_IJS19_SE_EEENS5_IJSE_SB_EEEEEEENS4_39AutoVectorizingCopyWithAssumedAlignmentILi128EEENS4_14SM90_TMA_STOREES21_S23_S23_EEEvvEEEEvNT_6ParamsE)
	.align		4
        /*000c*/ 	.word	index@(__assertfail)
	.align		4
        /*0010*/ 	.word	0x00000000
	.align		4
        /*0014*/ 	.word	0xfffffffe
	.align		4
        /*0018*/ 	.word	0x00000000
	.align		4
        /*001c*/ 	.word	0xfffffffd
	.align		4
        /*0020*/ 	.word	0x00000000
	.align		4
        /*0024*/ 	.word	0xfffffffc


//--------------------- .nv.constant4             --------------------------
	.section	.nv.constant4,"a",@progbits
	.align	8
	.align		8
.nv.constant4:
        /*0000*/ 	.dword	__assertfail
	.align		8
        /*0008*/ 	.dword	__unnamed_1
	.align		8
        /*0010*/ 	.dword	__unnamed_2
	.align		8
        /*0018*/ 	.dword	__unnamed_3
	.align		8
        /*0020*/ 	.dword	_ZN40_INTERNAL_5f31dee7_4_k_cu_02db9387_296784cuda3std3__45__cpo5beginE
	.align		8
        /*0028*/ 	.dword	_ZN40_INTERNAL_5f31dee7_4_k_cu_02db9387_296784cuda3std3__45__cpo3endE
	.align		8
        /*0030*/ 	.dword	_ZN40_INTERNAL_5f31dee7_4_k_cu_02db9387_296784cuda3std3__45__cpo6cbeginE
	.align		8
        /*0038*/ 	.dword	_ZN40_INTERNAL_5f31dee7_4_k_cu_02db9387_296784cuda3std3__45__cpo4cendE
	.align		8
        /*0040*/ 	.dword	_ZN40_INTERNAL_5f31dee7_4_k_cu_02db9387_296784cuda3std3__442_GLOBAL__N__5f31dee7_4_k_cu_02db9387_296786ignoreE
	.align		8
        /*0048*/ 	.dword	_ZN40_INTERNAL_5f31dee7_4_k_cu_02db9387_296784cuda3std3__419piecewise_constructE
	.align		8
        /*0050*/ 	.dword	_ZN40_INTERNAL_5f31dee7_4_k_cu_02db9387_296784cuda3std3__48in_placeE
	.align		8
        /*0058*/ 	.dword	_ZN40_INTERNAL_5f31dee7_4_k_cu_02db9387_296784cuda3std6ranges3__45__cpo4swapE
	.align		8
        /*0060*/ 	.dword	_ZN40_INTERNAL_5f31dee7_4_k_cu_02db9387_296784cuda3std6ranges3__45__cpo9iter_moveE
	.align		8
        /*0068*/ 	.dword	_ZN40_INTERNAL_5f31dee7_4_k_cu_02db9387_296784cute7productE
	.align		8
        /*0070*/ 	.dword	_ZN40_INTERNAL_5f31dee7_4_k_cu_02db9387_296784cute1_E
	.align		8
        /*0078*/ 	.dword	$str$25
	.align		8
        /*0080*/ 	.dword	$str$26
	.align		8
        /*0088*/ 	.dword	$str$27
	.align		8
        /*0090*/ 	.dword	$str$28


//--------------------- .text._ZN7cutlass13device_kernelINS_4gemm6kernel13GemmUniversalIN4cute5tupleIJiiiiEEENS1_10collective13CollectiveMmaINS1_35MainloopSm100TmaUmmaWarpSpecializedILi3ELi2ELi4ENS5_IJNS4_1CILi1EEESB_SB_EEEEENS5_IJNSA_ILi64EEENSA_ILi256EEENSA_ILi128EEEEEENS_12float_e4m3_tENS5_IJlSB_lEEESI_SJ_NS4_8TiledMMAINS4_8MMA_AtomIJNS4_10MMA_TraitsINS4_19SM100_MMA_F8F6F4_SSEJSI_SI_fSE_SF_NS4_17integral_constantINS4_4UMMA5MajorELSQ_0EEESR_NSO_INSP_7ScaleInELSS_0EEEST_EEEEEENS4_6LayoutISC_NS5_IJNSA_ILi0EEESX_SX_EEEEENS5_IJNS4_10UnderscoreES10_S10_EEEEENS4_13SM90_TMA_LOADENS4_14ComposedLayoutINS4_7SwizzleILi3ELi4ELi3EEENS4_18smem_ptr_flag_bitsILi8EEENSW_INS5_IJNSA_ILi8EEESG_EEENS5_IJSG_SB_EEEEEEEvNS4_8identityES13_S1D_vS1E_EENS_8epilogue10collective18CollectiveEpilogueINS1G_23Sm100TmaWarpSpecializedILi4ELi2ELi32ELb0ELb0EEEJSH_NS5_IJNSW_ISE_SB_EES1L_EEESI_SJ_SI_SJ_NS1G_6fusion15FusionCallbacksIS1K_NS1N_17LinearCombinationISI_fSI_fLNS_15FloatRoundStyleE2EEESH_S1M_JEEENS4_5SM1004TMEM4LOAD26SM100_TMEM_LOAD_16dp32b32xES13_NS14_INS15_ILi2ELi4ELi3EEES18_NSW_INS5_IJS19_SE_EEENS5_IJSE_SB_EEEEEEENS4_39AutoVectorizingCopyWithAssumedAlignmentILi128EEENS4_14SM90_TMA_STOREES21_S23_S23_EEEvvEEEEvNT_6ParamsE --------------------------
	.section	.text._ZN7cutlass13device_kernelINS_4gemm6kernel13GemmUniversalIN4cute5tupleIJiiiiEEENS1_10collective13CollectiveMmaINS1_35MainloopSm100TmaUmmaWarpSpecializedILi3ELi2ELi4ENS5_IJNS4_1CILi1EEESB_SB_EEEEENS5_IJNSA_ILi64EEENSA_ILi256EEENSA_ILi128EEEEEENS_12float_e4m3_tENS5_IJlSB_lEEESI_SJ_NS4_8TiledMMAINS4_8MMA_AtomIJNS4_10MMA_TraitsINS4_19SM100_MMA_F8F6F4_SSEJSI_SI_fSE_SF_NS4_17integral_constantINS4_4UMMA5MajorELSQ_0EEESR_NSO_INSP_7ScaleInELSS_0EEEST_EEEEEENS4_6LayoutISC_NS5_IJNSA_ILi0EEESX_SX_EEEEENS5_IJNS4_10UnderscoreES10_S10_EEEEENS4_13SM90_TMA_LOADENS4_14ComposedLayoutINS4_7SwizzleILi3ELi4ELi3EEENS4_18smem_ptr_flag_bitsILi8EEENSW_INS5_IJNSA_ILi8EEESG_EEENS5_IJSG_SB_EEEEEEEvNS4_8identityES13_S1D_vS1E_EENS_8epilogue10collective18CollectiveEpilogueINS1G_23Sm100TmaWarpSpecializedILi4ELi2ELi32ELb0ELb0EEEJSH_NS5_IJNSW_ISE_SB_EES1L_EEESI_SJ_SI_SJ_NS1G_6fusion15FusionCallbacksIS1K_NS1N_17LinearCombinationISI_fSI_fLNS_15FloatRoundStyleE2EEESH_S1M_JEEENS4_5SM1004TMEM4LOAD26SM100_TMEM_LOAD_16dp32b32xES13_NS14_INS15_ILi2ELi4ELi3EEES18_NSW_INS5_IJS19_SE_EEENS5_IJSE_SB_EEEEEEENS4_39AutoVectorizingCopyWithAssumedAlignmentILi128EEENS4_14SM90_TMA_STOREES21_S23_S23_EEEvvEEEEvNT_6ParamsE,"ax",@progbits
	.align	128
.text._ZN7cutlass13device_kernelINS_4gemm6kernel13GemmUniversalIN4cute5tupleIJiiiiEEENS1_10collective13CollectiveMmaINS1_35MainloopSm100TmaUmmaWarpSpecializedILi3ELi2ELi4ENS5_IJNS4_1CILi1EEESB_SB_EEEEENS5_IJNSA_ILi64EEENSA_ILi256EEENSA_ILi128EEEEEENS_12float_e4m3_tENS5_IJlSB_lEEESI_SJ_NS4_8TiledMMAINS4_8MMA_AtomIJNS4_10MMA_TraitsINS4_19SM100_MMA_F8F6F4_SSEJSI_SI_fSE_SF_NS4_17integral_constantINS4_4UMMA5MajorELSQ_0EEESR_NSO_INSP_7ScaleInELSS_0EEEST_EEEEEENS4_6LayoutISC_NS5_IJNSA_ILi0EEESX_SX_EEEEENS5_IJNS4_10UnderscoreES10_S10_EEEEENS4_13SM90_TMA_LOADENS4_14ComposedLayoutINS4_7SwizzleILi3ELi4ELi3EEENS4_18smem_ptr_flag_bitsILi8EEENSW_INS5_IJNSA_ILi8EEESG_EEENS5_IJSG_SB_EEEEEEEvNS4_8identityES13_S1D_vS1E_EENS_8epilogue10collective18CollectiveEpilogueINS1G_23Sm100TmaWarpSpecializedILi4ELi2ELi32ELb0ELb0EEEJSH_NS5_IJNSW_ISE_SB_EES1L_EEESI_SJ_SI_SJ_NS1G_6fusion15FusionCallbacksIS1K_NS1N_17LinearCombinationISI_fSI_fLNS_15FloatRoundStyleE2EEESH_S1M_JEEENS4_5SM1004TMEM4LOAD26SM100_TMEM_LOAD_16dp32b32xES13_NS14_INS15_ILi2ELi4ELi3EEES18_NSW_INS5_IJS19_SE_EEENS5_IJSE_SB_EEEEEEENS4_39AutoVectorizingCopyWithAssumedAlignmentILi128EEENS4_14SM90_TMA_STOREES21_S23_S23_EEEvvEEEEvNT_6ParamsE:
        .type           _ZN7cutlass13device_kernelINS_4gemm6kernel13GemmUniversalIN4cute5tupleIJiiiiEEENS1_10collective13CollectiveMmaINS1_35MainloopSm100TmaUmmaWarpSpecializedILi3ELi2ELi4ENS5_IJNS4_1CILi1EEESB_SB_EEEEENS5_IJNSA_ILi64EEENSA_ILi256EEENSA_ILi128EEEEEENS_12float_e4m3_tENS5_IJlSB_lEEESI_SJ_NS4_8TiledMMAINS4_8MMA_AtomIJNS4_10MMA_TraitsINS4_19SM100_MMA_F8F6F4_SSEJSI_SI_fSE_SF_NS4_17integral_constantINS4_4UMMA5MajorELSQ_0EEESR_NSO_INSP_7ScaleInELSS_0EEEST_EEEEEENS4_6LayoutISC_NS5_IJNSA_ILi0EEESX_SX_EEEEENS5_IJNS4_10UnderscoreES10_S10_EEEEENS4_13SM90_TMA_LOADENS4_14ComposedLayoutINS4_7SwizzleILi3ELi4ELi3EEENS4_18smem_ptr_flag_bitsILi8EEENSW_INS5_IJNSA_ILi8EEESG_EEENS5_IJSG_SB_EEEEEEEvNS4_8identityES13_S1D_vS1E_EENS_8epilogue10collective18CollectiveEpilogueINS1G_23Sm100TmaWarpSpecializedILi4ELi2ELi32ELb0ELb0EEEJSH_NS5_IJNSW_ISE_SB_EES1L_EEESI_SJ_SI_SJ_NS1G_6fusion15FusionCallbacksIS1K_NS1N_17LinearCombinationISI_fSI_fLNS_15FloatRoundStyleE2EEESH_S1M_JEEENS4_5SM1004TMEM4LOAD26SM100_TMEM_LOAD_16dp32b32xES13_NS14_INS15_ILi2ELi4ELi3EEES18_NSW_INS5_IJS19_SE_EEENS5_IJSE_SB_EEEEEEENS4_39AutoVectorizingCopyWithAssumedAlignmentILi128EEENS4_14SM90_TMA_STOREES21_S23_S23_EEEvvEEEEvNT_6ParamsE,@function
        .size           _ZN7cutlass13device_kernelINS_4gemm6kernel13GemmUniversalIN4cute5tupleIJiiiiEEENS1_10collective13CollectiveMmaINS1_35MainloopSm100TmaUmmaWarpSpecializedILi3ELi2ELi4ENS5_IJNS4_1CILi1EEESB_SB_EEEEENS5_IJNSA_ILi64EEENSA_ILi256EEENSA_ILi128EEEEEENS_12float_e4m3_tENS5_IJlSB_lEEESI_SJ_NS4_8TiledMMAINS4_8MMA_AtomIJNS4_10MMA_TraitsINS4_19SM100_MMA_F8F6F4_SSEJSI_SI_fSE_SF_NS4_17integral_constantINS4_4UMMA5MajorELSQ_0EEESR_NSO_INSP_7ScaleInELSS_0EEEST_EEEEEENS4_6LayoutISC_NS5_IJNSA_ILi0EEESX_SX_EEEEENS5_IJNS4_10UnderscoreES10_S10_EEEEENS4_13SM90_TMA_LOADENS4_14ComposedLayoutINS4_7SwizzleILi3ELi4ELi3EEENS4_18smem_ptr_flag_bitsILi8EEENSW_INS5_IJNSA_ILi8EEESG_EEENS5_IJSG_SB_EEEEEEEvNS4_8identityES13_S1D_vS1E_EENS_8epilogue10collective18CollectiveEpilogueINS1G_23Sm100TmaWarpSpecializedILi4ELi2ELi32ELb0ELb0EEEJSH_NS5_IJNSW_ISE_SB_EES1L_EEESI_SJ_SI_SJ_NS1G_6fusion15FusionCallbacksIS1K_NS1N_17LinearCombinationISI_fSI_fLNS_15FloatRoundStyleE2EEESH_S1M_JEEENS4_5SM1004TMEM4LOAD26SM100_TMEM_LOAD_16dp32b32xES13_NS14_INS15_ILi2ELi4ELi3EEES18_NSW_INS5_IJS19_SE_EEENS5_IJSE_SB_EEEEEEENS4_39AutoVectorizingCopyWithAssumedAlignmentILi128EEENS4_14SM90_TMA_STOREES21_S23_S23_EEEvvEEEEvNT_6ParamsE,(.L_x_167 - _ZN7cutlass13device_kernelINS_4gemm6kernel13GemmUniversalIN4cute5tupleIJiiiiEEENS1_10collective13CollectiveMmaINS1_35MainloopSm100TmaUmmaWarpSpecializedILi3ELi2ELi4ENS5_IJNS4_1CILi1EEESB_SB_EEEEENS5_IJNSA_ILi64EEENSA_ILi256EEENSA_ILi128EEEEEENS_12float_e4m3_tENS5_IJlSB_lEEESI_SJ_NS4_8TiledMMAINS4_8MMA_AtomIJNS4_10MMA_TraitsINS4_19SM100_MMA_F8F6F4_SSEJSI_SI_fSE_SF_NS4_17integral_constantINS4_4UMMA5MajorELSQ_0EEESR_NSO_INSP_7ScaleInELSS_0EEEST_EEEEEENS4_6LayoutISC_NS5_IJNSA_ILi0EEESX_SX_EEEEENS5_IJNS4_10UnderscoreES10_S10_EEEEENS4_13SM90_TMA_LOADENS4_14ComposedLayoutINS4_7SwizzleILi3ELi4ELi3EEENS4_18smem_ptr_flag_bitsILi8EEENSW_INS5_IJNSA_ILi8EEESG_EEENS5_IJSG_SB_EEEEEEEvNS4_8identityES13_S1D_vS1E_EENS_8epilogue10collective18CollectiveEpilogueINS1G_23Sm100TmaWarpSpecializedILi4ELi2ELi32ELb0ELb0EEEJSH_NS5_IJNSW_ISE_SB_EES1L_EEESI_SJ_SI_SJ_NS1G_6fusion15FusionCallbacksIS1K_NS1N_17LinearCombinationISI_fSI_fLNS_15FloatRoundStyleE2EEESH_S1M_JEEENS4_5SM1004TMEM4LOAD26SM100_TMEM_LOAD_16dp32b32xES13_NS14_INS15_ILi2ELi4ELi3EEES18_NSW_INS5_IJS19_SE_EEENS5_IJSE_SB_EEEEEEENS4_39AutoVectorizingCopyWithAssumedAlignmentILi128EEENS4_14SM90_TMA_STOREES21_S23_S23_EEEvvEEEEvNT_6ParamsE)
        .other          _ZN7cutlass13device_kernelINS_4gemm6kernel13GemmUniversalIN4cute5tupleIJiiiiEEENS1_10collective13CollectiveMmaINS1_35MainloopSm100TmaUmmaWarpSpecializedILi3ELi2ELi4ENS5_IJNS4_1CILi1EEESB_SB_EEEEENS5_IJNSA_ILi64EEENSA_ILi256EEENSA_ILi128EEEEEENS_12float_e4m3_tENS5_IJlSB_lEEESI_SJ_NS4_8TiledMMAINS4_8MMA_AtomIJNS4_10MMA_TraitsINS4_19SM100_MMA_F8F6F4_SSEJSI_SI_fSE_SF_NS4_17integral_constantINS4_4UMMA5MajorELSQ_0EEESR_NSO_INSP_7ScaleInELSS_0EEEST_EEEEEENS4_6LayoutISC_NS5_IJNSA_ILi0EEESX_SX_EEEEENS5_IJNS4_10UnderscoreES10_S10_EEEEENS4_13SM90_TMA_LOADENS4_14ComposedLayoutINS4_7SwizzleILi3ELi4ELi3EEENS4_18smem_ptr_flag_bitsILi8EEENSW_INS5_IJNSA_ILi8EEESG_EEENS5_IJSG_SB_EEEEEEEvNS4_8identityES13_S1D_vS1E_EENS_8epilogue10collective18CollectiveEpilogueINS1G_23Sm100TmaWarpSpecializedILi4ELi2ELi32ELb0ELb0EEEJSH_NS5_IJNSW_ISE_SB_EES1L_EEESI_SJ_SI_SJ_NS1G_6fusion15FusionCallbacksIS1K_NS1N_17LinearCombinationISI_fSI_fLNS_15FloatRoundStyleE2EEESH_S1M_JEEENS4_5SM1004TMEM4LOAD26SM100_TMEM_LOAD_16dp32b32xES13_NS14_INS15_ILi2ELi4ELi3EEES18_NSW_INS5_IJS19_SE_EEENS5_IJSE_SB_EEEEEEENS4_39AutoVectorizingCopyWithAssumedAlignmentILi128EEENS4_14SM90_TMA_STOREES21_S23_S23_EEEvvEEEEvNT_6ParamsE,@"STO_CUDA_ENTRY STV_DEFAULT"
_ZN7cutlass13device_kernelINS_4gemm6kernel13GemmUniversalIN4cute5tupleIJiiiiEEENS1_10collective13CollectiveMmaINS1_35MainloopSm100TmaUmmaWarpSpecializedILi3ELi2ELi4ENS5_IJNS4_1CILi1EEESB_SB_EEEEENS5_IJNSA_ILi64EEENSA_ILi256EEENSA_ILi128EEEEEENS_12float_e4m3_tENS5_IJlSB_lEEESI_SJ_NS4_8TiledMMAINS4_8MMA_AtomIJNS4_10MMA_TraitsINS4_19SM100_MMA_F8F6F4_SSEJSI_SI_fSE_SF_NS4_17integral_constantINS4_4UMMA5MajorELSQ_0EEESR_NSO_INSP_7ScaleInELSS_0EEEST_EEEEEENS4_6LayoutISC_NS5_IJNSA_ILi0EEESX_SX_EEEEENS5_IJNS4_10UnderscoreES10_S10_EEEEENS4_13SM90_TMA_LOADENS4_14ComposedLayoutINS4_7SwizzleILi3ELi4ELi3EEENS4_18smem_ptr_flag_bitsILi8EEENSW_INS5_IJNSA_ILi8EEESG_EEENS5_IJSG_SB_EEEEEEEvNS4_8identityES13_S1D_vS1E_EENS_8epilogue10collective18CollectiveEpilogueINS1G_23Sm100TmaWarpSpecializedILi4ELi2ELi32ELb0ELb0EEEJSH_NS5_IJNSW_ISE_SB_EES1L_EEESI_SJ_SI_SJ_NS1G_6fusion15FusionCallbacksIS1K_NS1N_17LinearCombinationISI_fSI_fLNS_15FloatRoundStyleE2EEESH_S1M_JEEENS4_5SM1004TMEM4LOAD26SM100_TMEM_LOAD_16dp32b32xES13_NS14_INS15_ILi2ELi4ELi3EEES18_NSW_INS5_IJS19_SE_EEENS5_IJSE_SB_EEEEEEENS4_39AutoVectorizingCopyWithAssumedAlignmentILi128EEENS4_14SM90_TMA_STOREES21_S23_S23_EEEvvEEEEvNT_6ParamsE:
[----:B------:R-:W1:Y:S01]  /*0000*/  LDC R1, c[0x0][0x37c] ;  /* 0x0000df00ff017b82 */ /* 0x000e620000000800 */
[----:B------:R-:W2:Y:S01]  /*0010*/  S2R R108, SR_TID.X ;  /* 0x00000000006c7919 */ /* 0x000ea20000002100 */
[----:B------:R-:W3:Y:S01]  /*0020*/  LDCU.64 UR4, c[0x0][0x890] ;  /* 0x00011200ff0477ac */ /* 0x000ee20008000a00 */
[----:B------:R-:W-:Y:S02]  /*0030*/  PRMT R96, RZ, 0x7610, R96 ;  /* 0x00007610ff607816 */ /* 0x000fe40000000060 */
[----:B------:R-:W-:Y:S01]  /*0040*/  ELECT P5, URZ, PT ;  /* 0x0000000000ff782f */ /* 0x000fe200038a0000 */
[----:B------:R-:W4:Y:S01]  /*0050*/  LDCU.64 UR46, c[0x0][0x358] ;  /* 0x00006b00ff2e77ac */ /* 0x000f220008000a00 */
[----:B---3--:R-:W-:-:S04]  /*0060*/  UISETP.NE.U32.AND UP0, UPT, UR4, URZ, UPT ;  /* 0x000000ff0400728c */ /* 0x008fc8000bf05070 */
[----:B------:R-:W-:Y:S01]  /*0070*/  UISETP.NE.AND.EX UP0, UPT, UR5, URZ, UPT, UP0 ;  /* 0x000000ff0500728c */ /* 0x000fe2000bf05300 */
[----:B--2---:R-:W-:-:S05]  /*0080*/  SHF.R.U32.HI R101, RZ, 0x5, R108 ;  /* 0x00000005ff657819 */ /* 0x004fca000001166c */
[----:B------:R-:W2:Y:S02]  /*0090*/  SHFL.IDX PT, R0, R101, RZ, 0x1f ;  /* 0x00001fff65007589 */ /* 0x000ea400000e0000 */
[----:B--2---:R-:W-:Y:S01]  /*00a0*/  R2UR UR8, R0 ;  /* 0x00000000000872ca */ /* 0x004fe200000e0000 */
[----:B-1--4-:R-:W-:-:S14]  /*00b0*/  BRA.U UP0, `(.L_x_0) ;  /* 0x00000001002c7547 */ /* 0x012fdc000b800000 */
[----:B------:R-:W1:Y:S02]  /*00c0*/  LDCU.64 UR6, c[0x0][0x888] ;  /* 0x00011100ff0677ac */ /* 0x000e640008000a00 */
[----:B-1----:R-:W-:-:S04]  /*00d0*/  UISETP.NE.U32.AND UP0, UPT, UR6, URZ, UPT ;  /* 0x000000ff0600728c */ /* 0x002fc8000bf05070 */
[----:B------:R-:W-:-:S09]  /*00e0*/  UISETP.NE.AND.EX UP0, UPT, UR7, URZ, UPT, UP0 ;  /* 0x000000ff0700728c */ /* 0x000fd2000bf05300 */
[----:B------:R-:W-:Y:S05]  /*00f0*/  BRA.U !UP0, `(.L_x_1) ;  /* 0x0000000108107547 */ /* 0x000fea000b800000 */
[----:B------:R-:W1:Y:S02]  /*0100*/  LDC.64 R2, c[0x0][0x888] ;  /* 0x00022200ff027b82 */ /* 0x000e640000000a00 */
[----:B-1----:R1:W5:Y:S01]  /*0110*/  LDG.E R49, desc[UR46][R2.64] ;  /* 0x0000002e02317981 */ /* 0x002362000c1e1900 */
[----:B------:R-:W-:Y:S01]  /*0120*/  HFMA2 R96, -RZ, RZ, 0, 5.9604644775390625e-08 ;  /* 0x00000001ff607431 */ /* 0x000fe200000001ff */
[----:B------:R-:W-:Y:S05]  /*0130*/  BRA `(.L_x_0) ;  /* 0x00000000000c7947 */ /* 0x000fea0003800000 */
.L_x_1:
[----:B------:R-:W1:Y:S01]  /*0140*/  LDCU UR6, c[0x0][0x880] ;  /* 0x00011000ff0677ac */ /* 0x000e620008000800 */
[----:B------:R-:W-:Y:S01]  /*0150*/  HFMA2 R96, -RZ, RZ, 0, 5.9604644775390625e-08 ;  /* 0x00000001ff607431 */ /* 0x000fe200000001ff */
[----:B-1----:R-:W-:-:S07]  /*0160*/  MOV R49, UR6 ;  /* 0x0000000600317c02 */ /* 0x002fce0008000f00 */
.L_x_0:
[----:B------:R-:W2:Y:S02]  /*0170*/  LDCU.64 UR6, c[0x0][0x8b0] ;  /* 0x00011600ff0677ac */ /* 0x000ea40008000a00 */
[----:B--2---:R-:W-:-:S04]  /*0180*/  UISETP.NE.U32.AND UP0, UPT, UR6, URZ, UPT ;  /* 0x000000ff0600728c */ /* 0x004fc8000bf05070 */
[----:B------:R-:W-:-:S09]  /*0190*/  UISETP.NE.AND.EX UP0, UPT, UR7, URZ, UPT, UP0 ;  /* 0x000000ff0700728c */ /* 0x000fd2000bf05300 */
[----:B------:R-:W-:Y:S05]  /*01a0*/  BRA.U UP0, `(.L_x_2) ;  /* 0x0000000100247547 */ /* 0x000fea000b800000 */
[----:B------:R-:W2:Y:S02]  /*01b0*/  LDCU.64 UR6, c[0x0][0x8a8] ;  /* 0x00011500ff0677ac */ /* 0x000ea40008000a00 */
[----:B--2---:R-:W-:-:S04]  /*01c0*/  UISETP.NE.U32.AND UP0, UPT, UR6, URZ, UPT ;  /* 0x000000ff0600728c */ /* 0x004fc8000bf05070 */
[----:B------:R-:W-:-:S09]  /*01d0*/  UISETP.NE.AND.EX UP0, UPT, UR7, URZ, UPT, UP0 ;  /* 0x000000ff0700728c */ /* 0x000fd2000bf05300 */
[----:B------:R-:W-:Y:S05]  /*01e0*/  BRA.U !UP0, `(.L_x_3) ;  /* 0x00000001080c7547 */ /* 0x000fea000b800000 */
[----:B-1----:R-:W1:Y:S02]  /*01f0*/  LDC.64 R2, c[0x0][0x8a8] ;  /* 0x00022a00ff027b82 */ /* 0x002e640000000a00 */
[----:B-1----:R2:W5:Y:S01]  /*0200*/  LDG.E R47, desc[UR46][R2.64] ;  /* 0x0000002e022f7981 */ /* 0x002562000c1e1900 */
[----:B------:R-:W-:Y:S05]  /*0210*/  BRA `(.L_x_2) ;  /* 0x0000000000087947 */ /* 0x000fea0003800000 */
.L_x_3:
[----:B------:R-:W2:Y:S02]  /*0220*/  LDCU UR6, c[0x0][0x8a0] ;  /* 0x00011400ff0677ac */ /* 0x000ea40008000800 */
[----:B--2---:R-:W-:Y:S02]  /*0230*/  MOV R47, UR6 ;  /* 0x00000006002f7c02 */ /* 0x004fe40008000f00 */
.L_x_2:
[----:B------:R-:W-:Y:S01]  /*0240*/  IMAD.U32 R0, RZ, RZ, UR8 ;  /* 0x00000008ff007e24 */ /* 0x000fe2000f8e00ff */
[----:B------:R-:W-:Y:S04]  /*0250*/  BSSY.RECONVERGENT B0, `(.L_x_4) ;  /* 0x000000c000007945 */ /* 0x000fe80003800200 */
[C---:B------:R-:W-:Y:S02]  /*0260*/  ISETP.NE.OR P1, PT, R0.reuse, 0x1, !P5 ;  /* 0x000000010000780c */ /* 0x040fe40006f25670 */
[----:B------:R-:W-:-:S11]  /*0270*/  ISETP.NE.OR P0, PT, R0, 0x3, !P5 ;  /* 0x000000030000780c */ /* 0x000fd60006f05670 */
[----:B------:R-:W-:Y:S05]  /*0280*/  @P1 BRA `(.L_x_5) ;  /* 0x0000000000201947 */ /* 0x000fea0003800000 */
[----:B------:R-:W3:Y:S02]  /*0290*/  LDCU.64 UR6, c[0x0][0x348] ;  /* 0x00006900ff0677ac */ /* 0x000ee40008000a00 */
[----:B---3--:R-:W-:Y:S02]  /*02a0*/  UIADD3 UR10, UP1, UPT, UR6, 0x80, URZ ;  /* 0x00000080060a7890 */ /* 0x008fe4000ff3e0ff */
[----:B------:R-:W-:Y:S02]  /*02b0*/  UIADD3 UR6, UP0, UPT, UR6, 0x180, URZ ;  /* 0x0000018006067890 */ /* 0x000fe4000ff1e0ff */
[----:B------:R-:W-:Y:S02]  /*02c0*/  UIADD3.X UR11, UPT, UPT, URZ, UR7, URZ, UP1, !UPT ;  /* 0x00000007ff0b7290 */ /* 0x000fe40008ffe4ff */
[----:B------:R-:W-:-:S07]  /*02d0*/  UIADD3.X UR7, UPT, UPT, URZ, UR7, URZ, UP0, !UPT ;  /* 0x00000007ff077290 */ /* 0x000fce00087fe4ff */
[----:B------:R3:W-:Y:S02]  /*02e0*/  UTMACCTL.PF [UR10] ;  /* 0x000000000a0079b9 */ /* 0x0007e40008040000 */
[----:B------:R3:W-:Y:S02]  /*02f0*/  UTMACCTL.PF [UR6] ;  /* 0x00000000060079b9 */ /* 0x0007e40008040000 */
[----:B---3--:R-:W-:Y:S01]  /*0300*/  NOP ;  /* 0x0000000000007918 */ /* 0x008fe20000000000 */
.L_x_5:
[----:B------:R-:W-:Y:S05]  /*0310*/  BSYNC.RECONVERGENT B0 ;  /* 0x0000000000007941 */ /* 0x000fea0003800200 */
.L_x_4:
[----:B------:R-:W-:Y:S04]  /*0320*/  BSSY.RECONVERGENT B0, `(.L_x_6) ;  /* 0x000000a000007945 */ /* 0x000fe80003800200 */
        /* <DEDUP_REMOVED lines=9> */
.L_x_7:
[----:B------:R-:W-:Y:S05]  /*03c0*/  BSYNC.RECONVERGENT B0 ;  /* 0x0000000000007941 */ /* 0x000fea0003800200 */
.L_x_6:
[----:B------:R-:W3:Y:S01]  /*03d0*/  LDCU.64 UR6, c[0x0][0x888] ;  /* 0x00011100ff0677ac */ /* 0x000ee20008000a00 */
[----:B------:R-:W-:Y:S02]  /*03e0*/  UISETP.EQ.U32.AND UP1, UPT, UR4, URZ, UPT ;  /* 0x000000ff0400728c */ /* 0x000fe4000bf22070 */
[----:B------:R-:W-:Y:S02]  /*03f0*/  UPLOP3.LUT UP2, UPT, UPT, UPT, UPT, 0x80, 0x8 ;  /* 0x000000000008789c */ /* 0x000fe40003f4f070 */
[----:B---3--:R-:W-:-:S04]  /*0400*/  UISETP.NE.U32.AND UP0, UPT, UR6, URZ, UPT ;  /* 0x000000ff0600728c */ /* 0x008fc8000bf05070 */
[----:B------:R-:W-:-:S04]  /*0410*/  UISETP.NE.AND.EX UP0, UPT, UR7, URZ, UPT, UP0 ;  /* 0x000000ff0700728c */ /* 0x000fc8000bf05300 */
[----:B------:R-:W-:-:S04]  /*0420*/  UISETP.EQ.OR.EX UP3, UPT, UR5, URZ, !UP0, UP1 ;  /* 0x000000ff0500728c */ /* 0x000fc8000c762710 */
[----:B------:R-:W-:-:S05]  /*0430*/  UP2UR UR50, UPR, URZ, 0x8 ;  /* 0x00000008ff327883 */ /* 0x000fca0008000000 */
[----:B------:R-:W-:Y:S07]  /*0440*/  BRA.U !UP3, `(.L_x_8) ;  /* 0x000000010b207547 */ /* 0x000fee000b800000 */
[----:B------:R-:W-:Y:S01]  /*0450*/  UISETP.NE.U32.AND UP2, UPT, UR4, URZ, UPT ;  /* 0x000000ff0400728c */ /* 0x000fe2000bf45070 */
[----:B-----5:R-:W-:Y:S01]  /*0460*/  FSETP.NEU.AND P0, PT, R49, RZ, PT ;  /* 0x000000ff3100720b */ /* 0x020fe20003f0d000 */
[----:B------:R-:W-:Y:S02]  /*0470*/  USEL UR4, URZ, 0xffffffff, UP0 ;  /* 0xffffffffff047887 */ /* 0x000fe40008000000 */
[----:B------:R-:W-:-:S10]  /*0480*/  UISETP.NE.AND.EX UP2, UPT, UR5, URZ, UPT, UP2 ;  /* 0x000000ff0500728c */ /* 0x000fd4000bf45320 */
[----:B------:R-:W-:Y:S01]  /*0490*/  VOTEU.ANY UP1, P0 ;  /* 0x0000000000ff7886 */ /* 0x000fe20000020100 */
[----:B------:R-:W-:-:S04]  /*04a0*/  @!UP2 USEL UR4, URZ, 0xffffffff, UP1 ;  /* 0xffffffffff04a887 */ /* 0x000fc80008800000 */
[----:B------:R-:W-:-:S04]  /*04b0*/  ULOP3.LUT UR4, UR4, 0x1, URZ, 0xc0, !UPT ;  /* 0x0000000104047892 */ /* 0x000fc8000f8ec0ff */
[----:B------:R-:W-:-:S11]  /*04c0*/  UISETP.NE.U32.AND UP2, UPT, UR4, 0x1, UPT ;  /* 0x000000010400788c */ /* 0x000fd6000bf45070 */
.L_x_8:
[----:B-12---:R-:W1:Y:S01]  /*04d0*/  SHFL.IDX PT, R2, R101, RZ, 0x1f ;  /* 0x00001fff65027589 */ /* 0x006e6200000e0000 */
[----:B------:R-:W-:-:S04]  /*04e0*/  UISETP.NE.AND UP1, UPT, UR8, 0x2, UPT ;  /* 0x000000020800788c */ /* 0x000fc8000bf25270 */
[----:B------:R-:W-:Y:S01]  /*04f0*/  USEL UR6, URZ, 0x1, UP1 ;  /* 0x00000001ff067887 */ /* 0x000fe20008800000 */
[----:B-1----:R-:W-:-:S13]  /*0500*/  ISETP.NE.AND P0, PT, R2, RZ, PT ;  /* 0x000000ff0200720c */ /* 0x002fda0003f05270 */
[----:B------:R-:W-:Y:S05]  /*0510*/  @P0 BRA `(.L_x_9) ;  /* 0x0000000000400947 */ /* 0x000fea0003800000 */
[----:B------:R-:W1:Y:S01]  /*0520*/  S2UR UR5, SR_CgaCtaId ;  /* 0x00000000000579c3 */ /* 0x000e620000008800 */
[----:B------:R-:W-:Y:S01]  /*0530*/  UMOV UR7, 0x400 ;  /* 0x0000040000077882 */ /* 0x000fe20000000000 */
[----:B------:R-:W-:Y:S01]  /*0540*/  UMOV UR4, 0x1 ;  /* 0x0000000100047882 */ /* 0x000fe20000000000 */
[----:B------:R-:W-:Y:S01]  /*0550*/  ELECT P0, URZ, PT ;  /* 0x0000000000ff782f */ /* 0x000fe20003800000 */
[----:B------:R-:W-:-:S04]  /*0560*/  UIADD3 UR10, UPT, UPT, -UR4, 0x100000, URZ ;  /* 0x00100000040a7890 */ /* 0x000fc8000fffe1ff */
[----:B------:R-:W-:Y:S02]  /*0570*/  USHF.L.U32 UR11, UR10, 0xb, URZ ;  /* 0x0000000b0a0b7899 */ /* 0x000fe400080006ff */
[----:B------:R-:W-:Y:S02]  /*0580*/  USHF.L.U32 UR10, UR10, 0x1, URZ ;  /* 0x000000010a0a7899 */ /* 0x000fe400080006ff */
[----:B-1----:R-:W-:Y:S01]  /*0590*/  ULEA UR5, UR5, UR7, 0x18 ;  /* 0x0000000705057291 */ /* 0x002fe2000f8ec0ff */
[----:B------:R-:W1:Y:S11]  /*05a0*/  FENCE.VIEW.ASYNC.S ;  /* 0x00000000000073c6 */ /* 0x000e760000000000 */
[----:B-1----:R1:W2:Y:S01]  /*05b0*/  SYNCS.EXCH.64 URZ, [UR5], UR10 ;  /* 0x0000000a05ff75b2 */ /* 0x0022a20008000100 */
[----:B------:R1:W3:Y:S01]  /*05c0*/  SYNCS.EXCH.64 URZ, [UR5+0x18], UR10 ;  /* 0x0000180a05ff75b2 */ /* 0x0002e20008000100 */
[----:B------:R1:W4:Y:S01]  /*05d0*/  SYNCS.EXCH.64 URZ, [UR5+0x8], UR10 ;  /* 0x0000080a05ff75b2 */ /* 0x0003220008000100 */
[----:B------:R1:W1:Y:S01]  /*05e0*/  SYNCS.EXCH.64 URZ, [UR5+0x20], UR10 ;  /* 0x0000200a05ff75b2 */ /* 0x0002620008000100 */
[----:B------:R1:W1:Y:S01]  /*05f0*/  SYNCS.EXCH.64 URZ, [UR5+0x10], UR10 ;  /* 0x0000100a05ff75b2 */ /* 0x0002620008000100 */
[----:B------:R1:W1:Y:S01]  /*0600*/  SYNCS.EXCH.64 URZ, [UR5+0x28], UR10 ;  /* 0x0000280a05ff75b2 */ /* 0x0002620008000100 */
[----:B------:R-:W-:Y:S01]  /*0610*/  NOP ;  /* 0x0000000000007918 */ /* 0x000fe20000000000 */
.L_x_9:
[----:B------:R-:W2:Y:S01]  /*0620*/  SHFL.IDX PT, R2, R101, RZ, 0x1f ;  /* 0x00001fff65027589 */ /* 0x000ea200000e0000 */
[----:B------:R-:W-:Y:S01]  /*0630*/  NOP ;  /* 0x0000000000007918 */ /* 0x000fe20000000000 */
[----:B--2---:R-:W-:-:S13]  /*0640*/  ISETP.NE.AND P0, PT, R2, 0x1, PT ;  /* 0x000000010200780c */ /* 0x004fda0003f05270 */
[----:B------:R-:W-:Y:S05]  /*0650*/  @P0 BRA `(.L_x_10) ;  /* 0x0000000000580947 */ /* 0x000fea0003800000 */
[----:B------:R-:W2:Y:S01]  /*0660*/  S2UR UR7, SR_CgaCtaId ;  /* 0x00000000000779c3 */ /* 0x000ea20000008800 */
[----:B------:R-:W-:Y:S01]  /*0670*/  UMOV UR9, 0x400 ;  /* 0x0000040000097882 */ /* 0x000fe20000000000 */
[----:B-1----:R-:W-:Y:S01]  /*0680*/  UMOV UR5, 0x20 ;  /* 0x0000002000057882 */ /* 0x002fe20000000000 */
[----:B------:R-:W-:Y:S01]  /*0690*/  UMOV UR4, 0x80 ;  /* 0x0000008000047882 */ /* 0x000fe20000000000 */
[----:B------:R-:W-:-:S04]  /*06a0*/  UIADD3 UR10, UPT, UPT, -UR5, 0x100000, URZ ;  /* 0x00100000050a7890 */ /* 0x000fc8000fffe1ff */
[----:B------:R-:W-:Y:S02]  /*06b0*/  USHF.L.U32 UR11, UR10, 0xb, URZ ;  /* 0x0000000b0a0b7899 */ /* 0x000fe400080006ff */
[----:B------:R-:W-:Y:S02]  /*06c0*/  USHF.L.U32 UR10, UR10, 0x1, URZ ;  /* 0x000000010a0a7899 */ /* 0x000fe400080006ff */
[----:B------:R-:W-:-:S04]  /*06d0*/  UIADD3 UR4, UPT, UPT, -UR4, 0x100000, URZ ;  /* 0x0010000004047890 */ /* 0x000fc8000fffe1ff */
[----:B------:R-:W-:Y:S02]  /*06e0*/  USHF.L.U32 UR5, UR4, 0xb, URZ ;  /* 0x0000000b04057899 */ /* 0x000fe400080006ff */
[----:B------:R-:W-:Y:S01]  /*06f0*/  USHF.L.U32 UR4, UR4, 0x1, URZ ;  /* 0x0000000104047899 */ /* 0x000fe200080006ff */
[----:B------:R-:W-:Y:S01]  /*0700*/  ELECT P0, URZ, PT ;  /* 0x0000000000ff782f */ /* 0x000fe20003800000 */
[----:B--2---:R-:W-:Y:S01]  /*0710*/  ULEA UR7, UR7, UR9, 0x18 ;  /* 0x0000000907077291 */ /* 0x004fe2000f8ec0ff */
[----:B------:R-:W1:Y:S11]  /*0720*/  FENCE.VIEW.ASYNC.S ;  /* 0x00000000000073c6 */ /* 0x000e760000000000 */
[----:B-1----:R2:W1:Y:S01]  /*0730*/  SYNCS.EXCH.64 URZ, [UR7+0x30], UR10 ;  /* 0x0000300a07ff75b2 */ /* 0x0024620008000100 */
[----:B------:R2:W1:Y:S01]  /*0740*/  SYNCS.EXCH.64 URZ, [UR7+0x50], UR4 ;  /* 0x0000500407ff75b2 */ /* 0x0004620008000100 */
[----:B------:R2:W1:Y:S01]  /*0750*/  SYNCS.EXCH.64 URZ, [UR7+0x38], UR10 ;  /* 0x0000380a07ff75b2 */ /* 0x0004620008000100 */
[----:B------:R2:W1:Y:S01]  /*0760*/  SYNCS.EXCH.64 URZ, [UR7+0x58], UR4 ;  /* 0x0000580407ff75b2 */ /* 0x0004620008000100 */
[----:B------:R2:W1:Y:S01]  /*0770*/  SYNCS.EXCH.64 URZ, [UR7+0x40], UR10 ;  /* 0x0000400a07ff75b2 */ /* 0x0004620008000100 */
[----:B------:R2:W1:Y:S01]  /*0780*/  SYNCS.EXCH.64 URZ, [UR7+0x60], UR4 ;  /* 0x0000600407ff75b2 */ /* 0x0004620008000100 */
[----:B------:R2:W1:Y:S01]  /*0790*/  SYNCS.EXCH.64 URZ, [UR7+0x48], UR10 ;  /* 0x0000480a07ff75b2 */ /* 0x0004620008000100 */
[----:B------:R2:W1:Y:S02]  /*07a0*/  SYNCS.EXCH.64 URZ, [UR7+0x68], UR4 ;  /* 0x0000680407ff75b2 */ /* 0x0004640008000100 */
[----:B--2---:R-:W-:Y:S01]  /*07b0*/  NOP ;  /* 0x0000000000007918 */ /* 0x004fe20000000000 */
.L_x_10:
[----:B------:R-:W2:Y:S01]  /*07c0*/  SHFL.IDX PT, R2, R101, RZ, 0x1f ;  /* 0x00001fff65027589 */ /* 0x000ea200000e0000 */
[----:B------:R-:W-:Y:S01]  /*07d0*/  NOP ;  /* 0x0000000000007918 */ /* 0x000fe20000000000 */
[----:B--2---:R-:W-:-:S13]  /*07e0*/  ISETP.NE.AND P0, PT, R2, 0x3, PT ;  /* 0x000000030200780c */ /* 0x004fda0003f05270 */
[----:B------:R-:W-:Y:S05]  /*07f0*/  @P0 BRA `(.L_x_11) ;  /* 0x0000000000300947 */ /* 0x000fea0003800000 */
[----:B-1----:R-:W1:Y:S01]  /*0800*/  S2UR UR5, SR_CgaCtaId ;  /* 0x00000000000579c3 */ /* 0x002e620000008800 */
        /* <DEDUP_REMOVED lines=8> */
[----:B-1----:R2:W1:Y:S01]  /*0890*/  SYNCS.EXCH.64 URZ, [UR5+0x70], UR10 ;  /* 0x0000700a05ff75b2 */ /* 0x0024620008000100 */
[----:B------:R2:W1:Y:S02]  /*08a0*/  SYNCS.EXCH.64 URZ, [UR5+0x78], UR10 ;  /* 0x0000780a05ff75b2 */ /* 0x0004640008000100 */
[----:B--2---:R-:W-:Y:S01]  /*08b0*/  NOP ;  /* 0x0000000000007918 */ /* 0x004fe20000000000 */
.L_x_11:
[----:B------:R-:W2:Y:S01]  /*08c0*/  SHFL.IDX PT, R2, R101, RZ, 0x1f ;  /* 0x00001fff65027589 */ /* 0x000ea200000e0000 */
[----:B------:R-:W-:Y:S01]  /*08d0*/  NOP ;  /* 0x0000000000007918 */ /* 0x000fe20000000000 */
[----:B--2---:R-:W-:-:S13]  /*08e0*/  ISETP.NE.AND P0, PT, R2, 0x4, PT ;  /* 0x000000040200780c */ /* 0x004fda0003f05270 */
[----:B------:R-:W-:Y:S05]  /*08f0*/  @P0 BRA `(.L_x_12) ;  /* 0x00000000004c0947 */ /* 0x000fea0003800000 */
[----:B-1----:R-:W1:Y:S01]  /*0900*/  S2UR UR5, SR_CgaCtaId ;  /* 0x00000000000579c3 */ /* 0x002e620000008800 */
[----:B------:R-:W-:Y:S01]  /*0910*/  UMOV UR9, 0x100 ;  /* 0x0000010000097882 */ /* 0x000fe20000000000 */
[----:B------:R-:W-:Y:S01]  /*0920*/  UMOV UR7, 0x400 ;  /* 0x0000040000077882 */ /* 0x000fe20000000000 */
[----:B------:R-:W-:Y:S01]  /*0930*/  USEL UR9, UR9, 0xe0, UP2 ;  /* 0x000000e009097887 */ /* 0x000fe20009000000 */
[----:B------:R-:W-:Y:S01]  /*0940*/  UMOV UR4, 0x1 ;  /* 0x0000000100047882 */ /* 0x000fe20000000000 */
[----:B------:R-:W-:Y:S01]  /*0950*/  ELECT P0, URZ, PT ;  /* 0x0000000000ff782f */ /* 0x000fe20003800000 */
[----:B------:R-:W-:-:S04]  /*0960*/  UIADD3 UR10, UPT, UPT, -UR4, 0x100000, URZ ;  /* 0x00100000040a7890 */ /* 0x000fc8000fffe1ff */
[----:B------:R-:W-:Y:S02]  /*0970*/  USHF.L.U32 UR11, UR10, 0xb, URZ ;  /* 0x0000000b0a0b7899 */ /* 0x000fe400080006ff */
[----:B------:R-:W-:Y:S02]  /*0980*/  USHF.L.U32 UR10, UR10, 0x1, URZ ;  /* 0x000000010a0a7899 */ /* 0x000fe400080006ff */
[----:B------:R-:W-:-:S04]  /*0990*/  UIADD3 UR12, UPT, UPT, -UR9, 0x100000, URZ ;  /* 0x00100000090c7890 */ /* 0x000fc8000fffe1ff */
[----:B------:R-:W-:Y:S02]  /*09a0*/  USHF.L.U32 UR13, UR12, 0xb, URZ ;  /* 0x0000000b0c0d7899 */ /* 0x000fe400080006ff */
[----:B------:R-:W-:Y:S02]  /*09b0*/  USHF.L.U32 UR12, UR12, 0x1, URZ ;  /* 0x000000010c0c7899 */ /* 0x000fe400080006ff */
[----:B-1----:R-:W-:Y:S01]  /*09c0*/  ULEA UR5, UR5, UR7, 0x18 ;  /* 0x0000000705057291 */ /* 0x002fe2000f8ec0ff */
[----:B------:R-:W1:Y:S11]  /*09d0*/  FENCE.VIEW.ASYNC.S ;  /* 0x00000000000073c6 */ /* 0x000e760000000000 */
[----:B-1----:R2:W1:Y:S01]  /*09e0*/  SYNCS.EXCH.64 URZ, [UR5+0x80], UR10 ;  /* 0x0000800a05ff75b2 */ /* 0x0024620008000100 */
[----:B------:R2:W1:Y:S01]  /*09f0*/  SYNCS.EXCH.64 URZ, [UR5+0x90], UR12 ;  /* 0x0000900c05ff75b2 */ /* 0x0004620008000100 */
[----:B------:R2:W1:Y:S01]  /*0a00*/  SYNCS.EXCH.64 URZ, [UR5+0x88], UR10 ;  /* 0x0000880a05ff75b2 */ /* 0x0004620008000100 */
[----:B------:R2:W1:Y:S02]  /*0a10*/  SYNCS.EXCH.64 URZ, [UR5+0x98], UR12 ;  /* 0x0000980c05ff75b2 */ /* 0x0004640008000100 */
[----:B--2---:R-:W-:Y:S01]  /*0a20*/  NOP ;  /* 0x0000000000007918 */ /* 0x004fe20000000000 */
.L_x_12:
        /* <DEDUP_REMOVED lines=26> */
.L_x_13:
        /* <DEDUP_REMOVED lines=18> */
.L_x_14:
[----:B-1----:R-:W1:Y:S01]  /*0cf0*/  S2UR UR5, SR_CTAID.X ;  /* 0x00000000000579c3 */ /* 0x002e620000002500 */
[----:B------:R-:W-:-:S05]  /*0d00*/  CS2R.32 R95, SR_CgaSize ;  /* 0x00000000005f7805 */ /* 0x000fca0000008a00 */
[----:B------:R-:W-:-:S05]  /*0d10*/  IMAD R95, R95, -0xa0, RZ ;  /* 0xffffff605f5f7824 */ /* 0x000fca00078e02ff */
[----:B------:R-:W-:-:S14]  /*0d20*/  R2UR UR9, R95 ;  /* 0x000000005f0972ca */ /* 0x000fdc00000e0000 */
[----:B------:R-:W2:Y:S01]  /*0d30*/  LDCU UR9, c[0x0][UR9+0x2b0] ;  /* 0x00005600090977ac */ /* 0x000ea20008000800 */
[----:B------:R-:W-:Y:S01]  /*0d40*/  NOP ;  /* 0x0000000000007918 */ /* 0x000fe20000000000 */
[----:B------:R-:W-:-:S05]  /*0d50*/  CS2R.32 R95, SR_CgaSize ;  /* 0x00000000005f7805 */ /* 0x000fca0000008a00 */
[----:B------:R-:W-:-:S05]  /*0d60*/  IMAD R95, R95, -0xa0, RZ ;  /* 0xffffff605f5f7824 */ /* 0x000fca00078e02ff */
[----:B------:R-:W-:-:S14]  /*0d70*/  R2UR UR7, R95 ;  /* 0x000000005f0772ca */ /* 0x000fdc00000e0000 */
[----:B------:R-:W3:Y:S01]  /*0d80*/  LDCU UR7, c[0x0][UR7+0x2b4] ;  /* 0x00005680070777ac */ /* 0x000ee20008000800 */
[----:B------:R-:W4:Y:S08]  /*0d90*/  S2UR UR4, SR_CTAID.Y ;  /* 0x00000000000479c3 */ /* 0x000f300000002600 */
[----:B------:R-:W3:Y:S01]  /*0da0*/  LDC R10, c[0x0][0xb24] ;  /* 0x0002c900ff0a7b82 */ /* 0x000ee20000000800 */
[----:B-1----:R-:W-:-:S02]  /*0db0*/  I2FP.F32.U32 R95, UR5 ;  /* 0x00000005005f7c45 */ /* 0x002fc40008201000 */
[----:B------:R-:W-:-:S05]  /*0dc0*/  CS2R.32 R3, SR_CgaSize ;  /* 0x0000000000037805 */ /* 0x000fca0000008a00 */
[----:B------:R-:W-:-:S06]  /*0dd0*/  IMAD R3, R3, -0xa0, RZ ;  /* 0xffffff6003037824 */ /* 0x000fcc00078e02ff */
[----:B------:R-:W1:Y:S01]  /*0de0*/  LDC R3, c[0x0][R3+0x2a0] ;  /* 0x0000a80003037b82 */ /* 0x000e620000000800 */
[----:B------:R-:W-:Y:S01]  /*0df0*/  MOV R15, UR5 ;  /* 0x00000005000f7c02 */ /* 0x000fe20008000f00 */
[----:B--2---:R-:W-:Y:S01]  /*0e00*/  FMUL R95, R95, UR9 ;  /* 0x000000095f5f7c20 */ /* 0x004fe20008400000 */
[----:B----4-:R-:W-:Y:S02]  /*0e10*/  I2FP.F32.U32 R94, UR4 ;  /* 0x00000004005e7c45 */ /* 0x010fe40008201000 */
[----:B------:R-:W-:-:S05]  /*0e20*/  CS2R.32 R2, SR_CgaSize ;  /* 0x0000000000027805 */ /* 0x000fca0000008a00 */
[----:B------:R-:W-:-:S06]  /*0e30*/  IMAD R2, R2, -0xa0, RZ ;  /* 0xffffff6002027824 */ /* 0x000fcc00078e02ff */
[----:B------:R-:W2:Y:S01]  /*0e40*/  LDC R2, c[0x0][R2+0x2a4] ;  /* 0x0000a90002027b82 */ /* 0x000ea20000000800 */
[----:B------:R-:W-:Y:S01]  /*0e50*/  MOV R14, UR4 ;  /* 0x00000004000e7c02 */ /* 0x000fe20008000f00 */
[----:B------:R-:W4:Y:S01]  /*0e60*/  F2I.U32.TRUNC.NTZ R95, R95 ;  /* 0x0000005f005f7305 */ /* 0x000f22000020f000 */
[----:B---3--:R-:W-:-:S05]  /*0e70*/  FMUL R94, R94, UR7 ;  /* 0x000000075e5e7c20 */ /* 0x008fca0008400000 */
[----:B------:R-:W-:Y:S01]  /*0e80*/  BAR.SYNC.DEFER_BLOCKING 0x0 ;  /* 0x0000000000007b1d */ /* 0x000fe20000010000 */
[----:B------:R-:W-:-:S05]  /*0e90*/  ISETP.GE.AND P0, PT, R10, 0x1, PT ;  /* 0x000000010a00780c */ /* 0x000fca0003f06270 */
[----:B------:R-:W3:Y:S02]  /*0ea0*/  F2I.U32.TRUNC.NTZ R94, R94 ;  /* 0x0000005e005e7305 */ /* 0x000ee4000020f000 */
[----:B------:R-:W2:Y:S01]  /*0eb0*/  S2UR UR36, SR_CTAID.Z ;  /* 0x00000000002479c3 */ /* 0x000ea20000002700 */
[----:B----4-:R-:W-:-:S05]  /*0ec0*/  IADD3 R95, PT, PT, -R95, RZ, RZ ;  /* 0x000000ff5f5f7210 */ /* 0x010fca0007ffe1ff */
[----:B-1----:R-:W-:Y:S01]  /*0ed0*/  IMAD R95, R3, R95, UR5 ;  /* 0x00000005035f7e24 */ /* 0x002fe2000f8e025f */
[----:B---3--:R-:W-:-:S05]  /*0ee0*/  IADD3 R94, PT, PT, -R94, RZ, RZ ;  /* 0x000000ff5e5e7210 */ /* 0x008fca0007ffe1ff */
[----:B--2---:R-:W-:Y:S01]  /*0ef0*/  IMAD R94, R2, R94, UR4 ;  /* 0x00000004025e7e24 */ /* 0x004fe2000f8e025e */
[----:B------:R-:W-:Y:S06]  /*0f00*/  @!P0 BRA `(.L_x_15) ;  /* 0x0000000000b88947 */ /* 0x000fec0003800000 */
[----:B------:R-:W1:Y:S01]  /*0f10*/  LDC.64 R4, c[0x0][0xb18] ;  /* 0x0002c600ff047b82 */ /* 0x000e620000000a00 */
[----:B------:R-:W-:-:S07]  /*0f20*/  ISETP.NE.AND P0, PT, R10, 0x1, PT ;  /* 0x000000010a00780c */ /* 0x000fce0003f05270 */
[----:B------:R-:W2:Y:S08]  /*0f30*/  LDC R9, c[0x0][0xb0c] ;  /* 0x0002c300ff097b82 */ /* 0x000eb00000000800 */
[----:B------:R-:W3:Y:S08]  /*0f40*/  LDC R12, c[0x0][0x370] ;  /* 0x0000dc00ff0c7b82 */ /* 0x000ef00000000800 */
[----:B------:R-:W4:Y:S01]  /*0f50*/  LDC R11, c[0x0][0x374] ;  /* 0x0000dd00ff0b7b82 */ /* 0x000f220000000800 */
[----:B-1----:R-:W-:-:S07]  /*0f60*/  ISETP.NE.AND P1, PT, R4, 0x1, PT ;  /* 0x000000010400780c */ /* 0x002fce0003f25270 */
[----:B------:R-:W3:Y:S01]  /*0f70*/  LDC.64 R6, c[0x0][0xb10] ;  /* 0x0002c400ff067b82 */ /* 0x000ee20000000a00 */
[----:B--2---:R-:W-:-:S07]  /*0f80*/  ISETP.NE.AND P2, PT, R9, 0x1, PT ;  /* 0x000000010900780c */ /* 0x004fce0003f45270 */
[----:B------:R-:W1:Y:S08]  /*0f90*/  LDC R8, c[0x0][0xb20] ;  /* 0x0002c800ff087b82 */ /* 0x000e700000000800 */
[----:B------:R-:W2:Y:S01]  /*0fa0*/  LDC.64 R2, c[0x0][0xb28] ;  /* 0x0002ca00ff027b82 */ /* 0x000ea20000000a00 */
[----:B----4-:R-:W-:-:S04]  /*0fb0*/  IMAD.HI.U32 R13, R11, R5, RZ ;  /* 0x000000050b0d7227 */ /* 0x010fc800078e00ff */
[----:B------:R-:W-:-:S04]  /*0fc0*/  IMAD.HI.U32 R5, R14, R5, RZ ;  /* 0x000000050e057227 */ /* 0x000fc800078e00ff */
[----:B---3--:R-:W-:-:S05]  /*0fd0*/  IMAD.HI.U32 R16, R12, R6, RZ ;  /* 0x000000060c107227 */ /* 0x008fca00078e00ff */
[-C--:B------:R-:W-:Y:S01]  /*0fe0*/  @P2 SHF.R.U32.HI R12, RZ, R7.reuse, R16 ;  /* 0x00000007ff0c2219 */ /* 0x080fe20000011610 */
[----:B------:R-:W-:Y:S01]  /*0ff0*/  IMAD.HI.U32 R16, R15, R6, RZ ;  /* 0x000000060f107227 */ /* 0x000fe200078e00ff */
[-C--:B-1----:R-:W-:Y:S02]  /*1000*/  @P1 SHF.R.U32.HI R11, RZ, R8.reuse, R13 ;  /* 0x00000008ff0b1219 */ /* 0x082fe4000001160d */
[----:B------:R-:W-:Y:S02]  /*1010*/  SHF.R.U32.HI R5, RZ, R8, R5 ;  /* 0x00000008ff057219 */ /* 0x000fe40000011605 */
[----:B------:R-:W-:Y:S02]  /*1020*/  SHF.R.U32.HI R16, RZ, R7, R16 ;  /* 0x00000007ff107219 */ /* 0x000fe40000011610 */
[----:B------:R-:W-:Y:S01]  /*1030*/  SEL R5, R14, R5, !P1 ;  /* 0x000000050e057207 */ /* 0x000fe20004800000 */
[----:B--2---:R-:W-:Y:S01]  /*1040*/  IMAD.HI.U32 R13, R11, R2, RZ ;  /* 0x000000020b0d7227 */ /* 0x004fe200078e00ff */
[----:B------:R-:W-:-:S03]  /*1050*/  SEL R16, R15, R16, !P2 ;  /* 0x000000100f107207 */ /* 0x000fc60005000000 */
[----:B------:R-:W-:Y:S01]  /*1060*/  IMAD.HI.U32 R6, R12, R2, RZ ;  /* 0x000000020c067227 */ /* 0x000fe200078e00ff */
[----:B------:R-:W-:-:S04]  /*1070*/  @P0 SHF.R.U32.HI R11, RZ, R3, R13 ;  /* 0x00000003ff0b0219 */ /* 0x000fc8000001160d */
[----:B------:R-:W-:Y:S01]  /*1080*/  @P0 SHF.R.U32.HI R12, RZ, R3, R6 ;  /* 0x00000003ff0c0219 */ /* 0x000fe20000011606 */
[----:B------:R-:W-:-:S04]  /*1090*/  IMAD R11, R11, R10, RZ ;  /* 0x0000000a0b0b7224 */ /* 0x000fc800078e02ff */
[----:B------:R-:W-:Y:S01]  /*10a0*/  IMAD R6, R12, R10, RZ ;  /* 0x0000000a0c067224 */ /* 0x000fe200078e02ff */
[----:B------:R-:W-:-:S04]  /*10b0*/  ISETP.GE.AND P1, PT, R5, R11, PT ;  /* 0x0000000b0500720c */ /* 0x000fc80003f26270 */
[----:B------:R-:W-:Y:S01]  /*10c0*/  ISETP.GE.OR P1, PT, R16, R6, P1 ;  /* 0x000000061000720c */ /* 0x000fe20000f26670 */
[----:B------:R-:W-:-:S05]  /*10d0*/  IMAD.HI.U32 R6, R5, R2, RZ ;  /* 0x0000000205067227 */ /* 0x000fca00078e00ff */
[----:B------:R-:W-:-:S04]  /*10e0*/  SHF.R.U32.HI R6, RZ, R3, R6 ;  /* 0x00000003ff067219 */ /* 0x000fc80000011606 */
[----:B------:R-:W-:-:S03]  /*10f0*/  SEL R6, R5, R6, !P0 ;  /* 0x0000000605067207 */ /* 0x000fc60004000000 */
[----:B------:R-:W-:Y:S01]  /*1100*/  @!P1 IMAD.HI.U32 R7, R16, R2, RZ ;  /* 0x0000000210079227 */ /* 0x000fe200078e00ff */
[----:B------:R-:W-:-:S04]  /*1110*/  IADD3 R2, PT, PT, -R6, RZ, RZ ;  /* 0x000000ff06027210 */ /* 0x000fc80007ffe1ff */
[----:B------:R-:W-:Y:S01]  /*1120*/  @!P1 SHF.R.U32.HI R3, RZ, R3, R7 ;  /* 0x00000003ff039219 */ /* 0x000fe20000011607 */
[----:B------:R-:W-:Y:S01]  /*1130*/  IMAD R2, R10, R2, R5 ;  /* 0x000000020a027224 */ /* 0x000fe200078e0205 */
[----:B------:R-:W-:Y:S02]  /*1140*/  IADD3 R7, PT, PT, -R5, RZ, RZ ;  /* 0x000000ff05077210 */ /* 0x000fe40007ffe1ff */
[----:B------:R-:W-:-:S03]  /*1150*/  @!P1 SEL R3, R16, R3, !P0 ;  /* 0x0000000310039207 */ /* 0x000fc60004000000 */
[----:B------:R-:W-:Y:S02]  /*1160*/  IMAD R7, R4, R7, R14 ;  /* 0x0000000704077224 */ /* 0x000fe400078e020e */
[--C-:B------:R-:W-:Y:S02]  /*1170*/  @!P1 IMAD.IADD R6, R6, 0x1, -R3.reuse ;  /* 0x0000000106069824 */ /* 0x100fe400078e0a03 */
[----:B------:R-:W-:Y:S01]  /*1180*/  @!P1 IMAD R3, R2, R12, R3 ;  /* 0x0000000c02039224 */ /* 0x000fe200078e0203 */
[----:B------:R-:W-:Y:S01]  /*1190*/  IADD3 R2, PT, PT, -R16, RZ, RZ ;  /* 0x000000ff10027210 */ /* 0x000fe20007ffe1ff */
[----:B------:R-:W-:Y:S02]  /*11a0*/  @!P1 IMAD R5, R6, R10, R16 ;  /* 0x0000000a06059224 */ /* 0x000fe400078e0210 */
[----:B------:R-:W-:Y:S02]  /*11b0*/  @!P1 IMAD.MOV.U32 R16, RZ, RZ, R3 ;  /* 0x000000ffff109224 */ /* 0x000fe400078e0003 */
[----:B------:R-:W-:-:S02]  /*11c0*/  IMAD R2, R9, R2, R15 ;  /* 0x0000000209027224 */ /* 0x000fc400078e020f */
[----:B------:R-:W-:Y:S02]  /*11d0*/  IMAD R14, R5, R4, R7 ;  /* 0x00000004050e7224 */ /* 0x000fe400078e0207 */
[----:B------:R-:W-:Y:S02]  /*11e0*/  IMAD R15, R16, R9, R2 ;  /* 0x00000009100f7224 */ /* 0x000fe400078e0202 */
.L_x_15:
[----:B------:R-:W1:Y:S01]  /*11f0*/  LDCU UR4, c[0x0][0xb30] ;  /* 0x00016600ff0477ac */ /* 0x000e620008000800 */
[----:B------:R-:W2:Y:S08]  /*1200*/  S2UR UR37, SR_CgaCtaId ;  /* 0x00000000002579c3 */ /* 0x000eb00000008800 */
[----:B------:R-:W3:Y:S01]  /*1210*/  LDC R40, c[0x0][0xb24] ;  /* 0x0002c900ff287b82 */ /* 0x000ee20000000800 */
[----:B-1----:R-:W-:-:S09]  /*1220*/  UISETP.NE.AND UP1, UPT, UR4, 0x1, UPT ;  /* 0x000000010400788c */ /* 0x002fd2000bf25270 */
[----:B--2---:R-:W-:Y:S05]  /*1230*/  BRA.U UP1, `(.L_x_16) ;  /* 0x0000000101407547 */ /* 0x004fea000b800000 */
[----:B------:R-:W1:Y:S08]  /*1240*/  LDC.64 R4, c[0x0][0xb10] ;  /* 0x0002c400ff047b82 */ /* 0x000e700000000a00 */
[----:B------:R-:W2:Y:S08]  /*1250*/  LDC.64 R2, c[0x0][0xb18] ;  /* 0x0002c600ff027b82 */ /* 0x000eb00000000a00 */
[----:B------:R-:W4:Y:S08]  /*1260*/  LDC R6, c[0x0][0xb20] ;  /* 0x0002c800ff067b82 */ /* 0x000f300000000800 */
[----:B------:R-:W3:Y:S01]  /*1270*/  LDC R7, c[0x0][0xb0c] ;  /* 0x0002c300ff077b82 */ /* 0x000ee20000000800 */
[----:B-1----:R-:W-:-:S05]  /*1280*/  IMAD.HI.U32 R4, R15, R4, RZ ;  /* 0x000000040f047227 */ /* 0x002fca00078e00ff */
[----:B------:R-:W-:Y:S01]  /*1290*/  SHF.R.U32.HI R4, RZ, R5, R4 ;  /* 0x00000005ff047219 */ /* 0x000fe20000011604 */
[----:B--2---:R-:W-:Y:S01]  /*12a0*/  IMAD.HI.U32 R3, R14, R3, RZ ;  /* 0x000000030e037227 */ /* 0x004fe200078e00ff */
[----:B------:R-:W-:-:S04]  /*12b0*/  ISETP.NE.AND P0, PT, R2, 0x1, PT ;  /* 0x000000010200780c */ /* 0x000fc80003f05270 */
[----:B----4-:R-:W-:-:S04]  /*12c0*/  SHF.R.U32.HI R3, RZ, R6, R3 ;  /* 0x00000006ff037219 */ /* 0x010fc80000011603 */
[----:B------:R-:W-:Y:S02]  /*12d0*/  SEL R3, R14, R3, !P0 ;  /* 0x000000030e037207 */ /* 0x000fe40004000000 */
[----:B---3--:R-:W-:-:S04]  /*12e0*/  ISETP.NE.AND P1, PT, R7, 0x1, PT ;  /* 0x000000010700780c */ /* 0x008fc80003f25270 */
[----:B------:R-:W-:-:S05]  /*12f0*/  SEL R4, R15, R4, !P1 ;  /* 0x000000040f047207 */ /* 0x000fca0004800000 */
[----:B------:R-:W-:Y:S02]  /*1300*/  IMAD.IADD R5, R3, 0x1, -R4 ;  /* 0x0000000103057824 */ /* 0x000fe400078e0a04 */
[----:B------:R-:W-:Y:S02]  /*1310*/  IMAD.IADD R3, R4, 0x1, -R3 ;  /* 0x0000000104037824 */ /* 0x000fe400078e0a03 */
[----:B------:R-:W-:Y:S02]  /*1320*/  IMAD R15, R5, R7, R15 ;  /* 0x00000007050f7224 */ /* 0x000fe400078e020f */
[----:B------:R-:W-:-:S07]  /*1330*/  IMAD R14, R3, R2, R14 ;  /* 0x00000002030e7224 */ /* 0x000fce00078e020e */
.L_x_16:
[----:B------:R-:W-:Y:S01]  /*1340*/  BAR.SYNC.DEFER_BLOCKING 0x0 ;  /* 0x0000000000007b1d */ /* 0x000fe20000010000 */
[----:B------:R-:W-:Y:S01]  /*1350*/  UISETP.NE.AND UP1, UPT, UR8, 0x2, UPT ;  /* 0x000000020800788c */ /* 0x000fe2000bf25270 */
[----:B------:R-:W-:Y:S02]  /*1360*/  ISETP.NE.OR P5, PT, R0, 0x2, !P5 ;  /* 0x000000020000780c */ /* 0x000fe40006fa5670 */
[----:B------:R-:W-:-:S06]  /*1370*/  LOP3.LUT R2, R108, 0x1f, RZ, 0xc0, !PT ;  /* 0x0000001f6c027812 */ /* 0x000fcc00078ec0ff */
[----:B------:R-:W-:Y:S05]  /*1380*/  BRA.U UP1, `(.L_x_17) ;  /* 0x0000001101387547 */ /* 0x000fea000b800000 */
[----:B------:R-:W1:Y:S01]  /*1390*/  LDCU UR13, c[0x0][0x38c] ;  /* 0x00007180ff0d77ac */ /* 0x000e620008000800 */
[----:B------:R-:W2:Y:S01]  /*13a0*/  LDC R8, c[0x0][0x370] ;  /* 0x0000dc00ff087b82 */ /* 0x000ea20000000800 */
[----:B------:R-:W-:Y:S01]  /*13b0*/  PLOP3.LUT P1, PT, PT, PT, UP2, 0x80, 0x8 ;  /* 0x000000000008781c */ /* 0x000fe20003f2f028 */
[----:B------:R-:W-:Y:S01]  /*13c0*/  IMAD.MOV.U32 R17, RZ, RZ, 0x1 ;  /* 0x00000001ff117424 */ /* 0x000fe200078e00ff */
[----:B------:R-:W-:Y:S01]  /*13d0*/  ISETP.EQ.OR P4, PT, R2, RZ, P5 ;  /* 0x000000ff0200720c */ /* 0x000fe20002f82670 */
[----:B------:R-:W-:Y:S01]  /*13e0*/  IMAD.MOV.U32 R16, RZ, RZ, RZ ;  /* 0x000000ffff107224 */ /* 0x000fe200078e00ff */
[----:B------:R-:W-:Y:S02]  /*13f0*/  PLOP3.LUT P1, PT, P1, PT, PT, 0x8, 0x80 ;  /* 0x000000000080781c */ /* 0x000fe40000f2e170 */
[----:B------:R-:W-:Y:S01]  /*1400*/  CS2R R12, SRZ ;  /* 0x00000000000c7805 */ /* 0x000fe2000001ff00 */
[----:B------:R-:W-:Y:S01]  /*1410*/  IMAD.MOV.U32 R11, RZ, RZ, 0x1 ;  /* 0x00000001ff0b7424 */ /* 0x000fe200078e00ff */
[----:B------:R-:W4:Y:S01]  /*1420*/  LDC R0, c[0x0][0x374] ;  /* 0x0000dd00ff007b82 */ /* 0x000f220000000800 */
[----:B------:R-:W2:Y:S01]  /*1430*/  LDCU.64 UR22, c[0x0][0x348] ;  /* 0x00006900ff1677ac */ /* 0x000ea20008000a00 */
[----:B------:R-:W-:Y:S01]  /*1440*/  UMOV UR6, URZ ;  /* 0x000000ff00067c82 */ /* 0x000fe20008000000 */
[----:B-1----:R-:W-:-:S04]  /*1450*/  UIADD3 UR5, UPT, UPT, UR13, 0x7f, URZ ;  /* 0x0000007f0d057890 */ /* 0x002fc8000fffe0ff */
[----:B------:R-:W-:-:S04]  /*1460*/  USHF.R.S32.HI UR4, URZ, 0x1f, UR5 ;  /* 0x0000001fff047899 */ /* 0x000fc80008011405 */
[----:B------:R-:W-:-:S04]  /*1470*/  ULEA.HI UR4, UR4, UR5, URZ, 0x7 ;  /* 0x0000000504047291 */ /* 0x000fc8000f8f38ff */
[----:B------:R-:W-:Y:S02]  /*1480*/  USHF.R.S32.HI UR15, URZ, 0x7, UR4 ;  /* 0x00000007ff0f7899 */ /* 0x000fe40008011404 */
[----:B------:R-:W-:Y:S02]  /*1490*/  UIADD3 UR4, UPT, UPT, UR13, -0x1, URZ ;  /* 0xffffffff0d047890 */ /* 0x000fe4000fffe0ff */
[----:B------:R-:W-:Y:S02]  /*14a0*/  UISETP.LT.U32.AND UP0, UPT, UR15, 0x3, UPT ;  /* 0x000000030f00788c */ /* 0x000fe4000bf01070 */
[----:B------:R-:W-:Y:S02]  /*14b0*/  UISETP.GE.U32.AND UP1, UPT, UR4, -0xff, UPT ;  /* 0xffffff010400788c */ /* 0x000fe4000bf26070 */
[----:B------:R-:W-:Y:S02]  /*14c0*/  USEL UR14, UR15, 0x3, UP0 ;  /* 0x000000030f0e7887 */ /* 0x000fe40008000000 */
[----:B------:R-:W-:-:S02]  /*14d0*/  UIADD3 UR13, UPT, UPT, UR13, 0xfe, URZ ;  /* 0x000000fe0d0d7890 */ /* 0x000fc4000fffe0ff */
[----:B------:R-:W-:Y:S02]  /*14e0*/  UIADD3 UR5, UPT, UPT, UR14, -0x1, URZ ;  /* 0xffffffff0e057890 */ /* 0x000fe4000fffe0ff */
[----:B------:R-:W-:-:S03]  /*14f0*/  UIADD3 UR7, UPT, UPT, UR15, -UR14, URZ ;  /* 0x8000000e0f077290 */ /* 0x000fc6000fffe0ff */
[----:B------:R-:W-:-:S04]  /*1500*/  @UP1 UIADD3 UR5, UPT, UPT, UR14, URZ, URZ ;  /* 0x000000ff0e051290 */ /* 0x000fc8000fffe0ff */
[----:B--2---:R-:W-:-:S12]  /*1510*/  UIADD3 UR5, UPT, UPT, UR5, 0x1, URZ ;  /* 0x0000000105057890 */ /* 0x004fd8000fffe0ff */
.L_x_35:
[----:B------:R-:W-:Y:S01]  /*1520*/  UISETP.NE.AND UP0, UPT, UR37, URZ, UPT ;  /* 0x000000ff2500728c */ /* 0x000fe2000bf05270 */
[----:B------:R-:W1:Y:S08]  /*1530*/  S2UR UR37, SR_CgaCtaId ;  /* 0x00000000002579c3 */ /* 0x000e700000008800 */
[----:B------:R-:W-:Y:S05]  /*1540*/  BRA.U UP0, `(.L_x_18) ;  /* 0x0000000100347547 */ /* 0x000fea000b800000 */
[----:B------:R-:W2:Y:S01]  /*1550*/  S2R R2, SR_CgaCtaId ;  /* 0x0000000000027919 */ /* 0x000ea20000008800 */
[----:B------:R-:W-:-:S04]  /*1560*/  MOV R3, 0x400 ;  /* 0x0000040000037802 */ /* 0x000fc80000000f00 */
[----:B--2---:R-:W-:Y:S02]  /*1570*/  LEA R2, R2, R3, 0x18 ;  /* 0x0000000302027211 */ /* 0x004fe400078ec0ff */
[----:B------:R-:W-:-:S03]  /*1580*/  SHF.L.U32 R3, R11, 0x1f, RZ ;  /* 0x0000001f0b037819 */ /* 0x000fc600000006ff */
[----:B------:R-:W-:-:S04]  /*1590*/  IMAD R2, R12, 0x8, R2 ;  /* 0x000000080c027824 */ /* 0x000fc800078e0202 */
[----:B------:R-:W2:Y:S02]  /*15a0*/  SYNCS.PHASECHK.TRANS64.TRYWAIT P0, [R2+URZ+0xf0], R3 ;  /* 0x0000f003020075a7 */ /* 0x000ea400080011ff */
[----:B--2---:R-:W-:Y:S05]  /*15b0*/  @!P0 BRA `(.L_x_19) ;  /* 0x0000007800608947 */ /* 0x004fea0003800000 */
.L_x_124:
[----:B------:R-:W-:Y:S01]  /*15c0*/  VIADD R12, R12, 0x1 ;  /* 0x000000010c0c7836 */ /* 0x000fe20000000000 */
[----:B------:R2:W-:Y:S04]  /*15d0*/  SYNCS.ARRIVE.TRANS64.A1T0 RZ, [R2+URZ+0xe0], RZ ;  /* 0x0000e0ff02ff79a7 */ /* 0x0005e800081000ff */
[----:B------:R-:W-:-:S04]  /*15e0*/  ISETP.NE.AND P0, PT, R12, 0x2, PT ;  /* 0x000000020c00780c */ /* 0x000fc80003f05270 */
[----:B------:R-:W-:Y:S02]  /*15f0*/  SEL R12, R12, RZ, P0 ;  /* 0x000000ff0c0c7207 */ /* 0x000fe40000000000 */
[----:B--2---:R-:W-:-:S04]  /*1600*/  SEL R2, RZ, 0x1, P0 ;  /* 0x00000001ff027807 */ /* 0x004fc80000000000 */
[----:B------:R-:W-:-:S07]  /*1610*/  LOP3.LUT R11, R11, R2, RZ, 0x3c, !PT ;  /* 0x000000020b0b7212 */ /* 0x000fce00078e3cff */
.L_x_18:
[----:B------:R-:W-:Y:S01]  /*1620*/  UMOV UR4, 0x400 ;  /* 0x0000040000047882 */ /* 0x000fe20000000000 */
[----:B------:R-:W-:Y:S01]  /*1630*/  SHF.L.U32 R2, R17, 0x1f, RZ ;  /* 0x0000001f11027819 */ /* 0x000fe200000006ff */
[----:B-1----:R-:W-:Y:S01]  /*1640*/  ULEA UR4, UR37, UR4, 0x18 ;  /* 0x0000000425047291 */ /* 0x002fe2000f8ec0ff */
[----:B------:R-:W-:Y:S01]  /*1650*/  R2UR UR35, R15 ;  /* 0x000000000f2372ca */ /* 0x000fe200000e0000 */
[----:B------:R-:W-:Y:S01]  /*1660*/  UISETP.GE.U32.AND UP0, UPT, UR13, 0xff, UPT ;  /* 0x000000ff0d00788c */ /* 0x000fe2000bf06070 */
[----:B------:R-:W-:Y:S01]  /*1670*/  R2UR UR11, R14 ;  /* 0x000000000e0b72ca */ /* 0x000fe200000e0000 */
[----:B------:R-:W-:Y:S01]  /*1680*/  ULEA UR8, UR6, UR4, 0x3 ;  /* 0x0000000406087291 */ /* 0x000fe2000f8e18ff */
[----:B------:R-:W-:-:S08]  /*1690*/  UMOV UR24, URZ ;  /* 0x000000ff00187c82 */ /* 0x000fd00008000000 */
[----:B------:R1:W2:Y:S01]  /*16a0*/  SYNCS.PHASECHK.TRANS64.TRYWAIT P0, [UR8+0x18], R2 ;  /* 0x00001802ff0075a7 */ /* 0x0002a20008001108 */
[----:B------:R-:W-:Y:S02]  /*16b0*/  USHF.L.U32 UR35, UR35, 0x6, URZ ;  /* 0x0000000623237899 */ /* 0x000fe400080006ff */
[----:B------:R-:W-:Y:S01]  /*16c0*/  USHF.L.U32 UR11, UR11, 0x8, URZ ;  /* 0x000000080b0b7899 */ /* 0x000fe200080006ff */
[----:B------:R-:W-:Y:S11]  /*16d0*/  BRA.U !UP0, `(.L_x_20) ;  /* 0x0000000108a87547 */ /* 0x000ff6000b800000 */
[----:B------:R-:W-:Y:S01]  /*16e0*/  UMOV UR16, URZ ;  /* 0x000000ff00107c82 */ /* 0x000fe20008000000 */
[----:B------:R-:W-:-:S05]  /*16f0*/  UMOV UR17, UR6 ;  /* 0x0000000600117c82 */ /* 0x000fca0008000000 */
.L_x_25:
[----:B-1----:R-:W-:Y:S01]  /*1700*/  ULEA UR33, UR17, UR4, 0x3 ;  /* 0x0000000411217291 */ /* 0x002fe2000f8e18ff */
[----:B--2---:R-:W-:Y:S01]  /*1710*/  @!P5 MOV R3, 0xa000 ;  /* 0x0000a0000003d802 */ /* 0x004fe20000000f00 */
[----:B--2---:R-:W-:Y:S10]  /*1720*/  @P0 BRA `(.L_x_21) ;  /* 0x00000000000c0947 */ /* 0x004ff40003800000 */
[----:B------:R-:W-:-:S04]  /*1730*/  SHF.L.U32 R4, R17, 0x1f, RZ ;  /* 0x0000001f11047819 */ /* 0x000fc800000006ff */
[----:B------:R-:W2:Y:S02]  /*1740*/  SYNCS.PHASECHK.TRANS64.TRYWAIT P0, [UR33+0x18], R4 ;  /* 0x00001804ff0075a7 */ /* 0x000ea40008001121 */
[----:B--2---:R-:W-:Y:S05]  /*1750*/  @!P0 BRA `(.L_x_22) ;  /* 0x00000078000c8947 */ /* 0x004fea0003800000 */
.L_x_21:
[----:B------:R2:W-:Y:S01]  /*1760*/  @!P5 SYNCS.ARRIVE.TRANS64 RZ, [UR33], R3 ;  /* 0x00000003ffffd9a7 */ /* 0x0005e20008000021 */
[----:B------:R-:W-:Y:S04]  /*1770*/  BSSY.RECONVERGENT B0, `(.L_x_23) ;  /* 0x0000003000007945 */ /* 0x000fe80003800200 */
[----:B------:R-:W-:Y:S05]  /*1780*/  @P4 BRA `(.L_x_24) ;  /* 0x0000000000044947 */ /* 0x000fea0003800000 */
[----:B------:R-:W-:Y:S05]  /*1790*/  BPT.TRAP 0x1 ;  /* 0x000000040000795c */ /* 0x000fea0000300000 */
.L_x_24:
[----:B------:R-:W-:Y:S05]  /*17a0*/  BSYNC.RECONVERGENT B0 ;  /* 0x0000000000007941 */ /* 0x000fea0003800200 */
.L_x_23:
[----:B------:R-:W-:Y:S02]  /*17b0*/  UIADD3 UR6, UPT, UPT, UR17, 0x1, URZ ;  /* 0x0000000111067890 */ /* 0x000fe4000fffe0ff */
[----:B------:R-:W-:Y:S02]  /*17c0*/  ULEA UR32, UR17, UR4, 0xd ;  /* 0x0000000411207291 */ /* 0x000fe4000f8e68ff */
[----:B------:R-:W-:Y:S02]  /*17d0*/  UISETP.NE.AND UP0, UPT, UR6, 0x3, UPT ;  /* 0x000000030600788c */ /* 0x000fe4000bf05270 */
[----:B------:R-:W-:Y:S02]  /*17e0*/  UIADD3 UR26, UP1, UPT, UR22, 0x80, URZ ;  /* 0x00000080161a7890 */ /* 0x000fe4000ff3e0ff */
[----:B------:R-:W-:Y:S02]  /*17f0*/  USEL UR9, URZ, 0x1, UP0 ;  /* 0x00000001ff097887 */ /* 0x000fe40008000000 */
[----:B------:R-:W-:-:S02]  /*1800*/  USEL UR6, UR6, URZ, UP0 ;  /* 0x000000ff06067287 */ /* 0x000fc40008000000 */
[----:B------:R-:W-:Y:S02]  /*1810*/  UIADD3 UR20, UP0, UPT, UR22, 0x180, URZ ;  /* 0x0000018016147890 */ /* 0x000fe4000ff1e0ff */
[----:B------:R-:W-:Y:S01]  /*1820*/  ULEA UR8, UR6, UR4, 0x3 ;  /* 0x0000000406087291 */ /* 0x000fe2000f8e18ff */
[----:B------:R-:W-:Y:S01]  /*1830*/  LOP3.LUT R17, R17, UR9, RZ, 0x3c, !PT ;  /* 0x0000000911117c12 */ /* 0x000fe2000f8e3cff */
[----:B------:R-:W-:Y:S02]  /*1840*/  USHF.L.U32 UR34, UR16, 0x7, URZ ;  /* 0x0000000710227899 */ /* 0x000fe400080006ff */
[----:B------:R-:W-:Y:S01]  /*1850*/  UIADD3.X UR27, UPT, UPT, URZ, UR23, URZ, UP1, !UPT ;  /* 0x00000017ff1b7290 */ /* 0x000fe20008ffe4ff */
[----:B-1----:R-:W-:Y:S01]  /*1860*/  SHF.L.U32 R2, R17, 0x1f, RZ ;  /* 0x0000001f11027819 */ /* 0x002fe200000006ff */
[----:B------:R-:W-:Y:S02]  /*1870*/  UIADD3 UR32, UPT, UPT, UR32, 0x6400, URZ ;  /* 0x0000640020207890 */ /* 0x000fe4000fffe0ff */
[----:B------:R-:W-:Y:S01]  /*1880*/  UIADD3.X UR21, UPT, UPT, URZ, UR23, URZ, UP0, !UPT ;  /* 0x00000017ff157290 */ /* 0x000fe200087fe4ff */
[----:B------:R1:W1:Y:S01]  /*1890*/  SYNCS.PHASECHK.TRANS64.TRYWAIT P0, [UR8+0x18], R2 ;  /* 0x00001802ff0075a7 */ /* 0x0002620008001108 */
[----:B------:R-:W-:Y:S01]  /*18a0*/  ULEA UR8, UR17, UR4, 0xf ;  /* 0x0000000411087291 */ /* 0x000fe2000f8e78ff */
[----:B------:R-:W-:Y:S01]  /*18b0*/  UMOV UR18, 0x0 ;  /* 0x0000000000127882 */ /* 0x000fe20000000000 */
[----:B------:R-:W-:-:S02]  /*18c0*/  UMOV UR19, 0x10000000 ;  /* 0x1000000000137882 */ /* 0x000fc40000000000 */
[----:B------:R-:W-:Y:S01]  /*18d0*/  UIADD3 UR8, UPT, UPT, UR8, 0xc400, URZ ;  /* 0x0000c40008087890 */ /* 0x000fe2000fffe0ff */
[----:B------:R1:W-:Y:S01]  /*18e0*/  UTMALDG.3D [UR32], [UR26], desc[UR18] ;  /* 0x000012201a0075b4 */ /* 0x0003e20008011000 */
[----:B------:R-:W-:Y:S01]  /*18f0*/  UMOV UR12, UR36 ;  /* 0x00000024000c7c82 */ /* 0x000fe20008000000 */
[----:B------:R-:W-:Y:S01]  /*1900*/  UMOV UR9, UR33 ;  /* 0x0000002100097c82 */ /* 0x000fe20008000000 */
[----:B------:R-:W-:Y:S01]  /*1910*/  UMOV UR10, UR34 ;  /* 0x00000022000a7c82 */ /* 0x000fe20008000000 */
[----:B------:R-:W-:Y:S01]  /*1920*/  UIADD3 UR16, UPT, UPT, UR16, 0x1, URZ ;  /* 0x0000000110107890 */ /* 0x000fe2000fffe0ff */
[----:B------:R-:W-:Y:S01]  /*1930*/  UMOV UR24, UR5 ;  /* 0x0000000500187c82 */ /* 0x000fe20008000000 */
[----:B------:R-:W-:Y:S02]  /*1940*/  UMOV UR17, UR6 ;  /* 0x0000000600117c82 */ /* 0x000fe40008000000 */
[----:B------:R1:W-:Y:S01]  /*1950*/  UTMALDG.3D [UR8], [UR20], desc[UR18] ;  /* 0x00001208140075b4 */ /* 0x0003e20008011000 */
[----:B------:R-:W-:-:S09]  /*1960*/  UISETP.NE.AND UP0, UPT, UR16, UR5, UPT ;  /* 0x000000051000728c */ /* 0x000fd2000bf05270 */
[----:B------:R-:W-:Y:S05]  /*1970*/  BRA.U UP0, `(.L_x_25) ;  /* 0xfffffffd00607547 */ /* 0x000fea000b83ffff */
.L_x_20:
[----:B-1----:R-:W-:Y:S01]  /*1980*/  ULEA UR8, UR6, UR4, 0x3 ;  /* 0x0000000406087291 */ /* 0x002fe2000f8e18ff */
[----:B------:R-:W-:Y:S01]  /*1990*/  SHF.L.U32 R2, R17, 0x1f, RZ ;  /* 0x0000001f11027819 */ /* 0x000fe200000006ff */
[----:B------:R-:W-:Y:S01]  /*19a0*/  @!P1 SYNCS.ARRIVE.TRANS64.A1T0 RZ, [UR4+0x78], RZ ;  /* 0x000078ffffff99a7 */ /* 0x000fe20008100004 */
[----:B------:R-:W-:-:S06]  /*19b0*/  UISETP.GT.AND UP0, UPT, UR15, UR14, UPT ;  /* 0x0000000e0f00728c */ /* 0x000fcc000bf04270 */
[----:B--2---:R1:W2:Y:S03]  /*19c0*/  SYNCS.PHASECHK.TRANS64.TRYWAIT P0, [UR8+0x18], R2 ;  /* 0x00001802ff0075a7 */ /* 0x0042a60008001108 */
[----:B------:R-:W-:Y:S05]  /*19d0*/  BRA.U !UP0, `(.L_x_26) ;  /* 0x0000000108ac7547 */ /* 0x000fea000b800000 */
[----:B------:R-:W-:Y:S01]  /*19e0*/  UIADD3 UR21, UPT, UPT, UR7, UR24, URZ ;  /* 0x0000001807157290 */ /* 0x000fe2000fffe0ff */
[----:B------:R-:W-:-:S11]  /*19f0*/  UMOV UR25, UR6 ;  /* 0x0000000600197c82 */ /* 0x000fd60008000000 */
.L_x_31:
[----:B-1----:R-:W-:Y:S01]  /*1a00*/  ULEA UR17, UR25, UR4, 0x3 ;  /* 0x0000000419117291 */ /* 0x002fe2000f8e18ff */
[----:B--2---:R-:W-:Y:S01]  /*1a10*/  @!P5 MOV R3, 0xa000 ;  /* 0x0000a0000003d802 */ /* 0x004fe20000000f00 */
[----:B--2---:R-:W-:Y:S10]  /*1a20*/  @P0 BRA `(.L_x_27) ;  /* 0x00000000000c0947 */ /* 0x004ff40003800000 */
[----:B------:R-:W-:-:S04]  /*1a30*/  SHF.L.U32 R4, R17, 0x1f, RZ ;  /* 0x0000001f11047819 */ /* 0x000fc800000006ff */
[----:B------:R-:W2:Y:S02]  /*1a40*/  SYNCS.PHASECHK.TRANS64.TRYWAIT P0, [UR17+0x18], R4 ;  /* 0x00001804ff0075a7 */ /* 0x000ea40008001111 */
[----:B--2---:R-:W-:Y:S05]  /*1a50*/  @!P0 BRA `(.L_x_28) ;  /* 0x0000007400648947 */ /* 0x004fea0003800000 */
.L_x_27:
[----:B------:R2:W-:Y:S01]  /*1a60*/  @!P5 SYNCS.ARRIVE.TRANS64 RZ, [UR17], R3 ;  /* 0x00000003ffffd9a7 */ /* 0x0005e20008000011 */
[----:B------:R-:W-:Y:S04]  /*1a70*/  BSSY.RECONVERGENT B0, `(.L_x_29) ;  /* 0x0000003000007945 */ /* 0x000fe80003800200 */
[----:B------:R-:W-:Y:S05]  /*1a80*/  @P4 BRA `(.L_x_30) ;  /* 0x0000000000044947 */ /* 0x000fea0003800000 */
[----:B------:R-:W-:Y:S05]  /*1a90*/  BPT.TRAP 0x1 ;  /* 0x000000040000795c */ /* 0x000fea0000300000 */
.L_x_30:
[----:B------:R-:W-:Y:S05]  /*1aa0*/  BSYNC.RECONVERGENT B0 ;  /* 0x0000000000007941 */ /* 0x000fea0003800200 */
.L_x_29:
        /* <DEDUP_REMOVED lines=10> */
[----:B------:R-:W-:Y:S01]  /*1b50*/  UIADD3 UR16, UPT, UPT, UR16, 0x6400, URZ ;  /* 0x0000640010107890 */ /* 0x000fe2000fffe0ff */
[----:B-1----:R-:W-:Y:S01]  /*1b60*/  SHF.L.U32 R2, R17, 0x1f, RZ ;  /* 0x0000001f11027819 */ /* 0x002fe200000006ff */
[----:B------:R-:W-:Y:S02]  /*1b70*/  UIADD3.X UR31, UPT, UPT, URZ, UR23, URZ, UP1, !UPT ;  /* 0x00000017ff1f7290 */ /* 0x000fe40008ffe4ff */
[----:B------:R-:W-:Y:S01]  /*1b80*/  UIADD3.X UR29, UPT, UPT, URZ, UR23, URZ, UP0, !UPT ;  /* 0x00000017ff1d7290 */ /* 0x000fe200087fe4ff */
[----:B------:R1:W1:Y:S01]  /*1b90*/  SYNCS.PHASECHK.TRANS64.TRYWAIT P0, [UR8+0x18], R2 ;  /* 0x00001802ff0075a7 */ /* 0x0002620008001108 */
[----:B------:R-:W-:Y:S01]  /*1ba0*/  ULEA UR8, UR25, UR4, 0xf ;  /* 0x0000000419087291 */ /* 0x000fe2000f8e78ff */
[----:B------:R-:W-:Y:S01]  /*1bb0*/  UMOV UR26, 0x0 ;  /* 0x00000000001a7882 */ /* 0x000fe20000000000 */
[----:B------:R-:W-:-:S02]  /*1bc0*/  UMOV UR27, 0x10000000 ;  /* 0x10000000001b7882 */ /* 0x000fc40000000000 */
[----:B------:R-:W-:Y:S01]  /*1bd0*/  UIADD3 UR8, UPT, UPT, UR8, 0xc400, URZ ;  /* 0x0000c40008087890 */ /* 0x000fe2000fffe0ff */
[----:B------:R-:W-:Y:S01]  /*1be0*/  UMOV UR19, UR35 ;  /* 0x0000002300137c82 */ /* 0x000fe20008000000 */
[----:B------:R-:W-:Y:S01]  /*1bf0*/  UMOV UR20, UR36 ;  /* 0x0000002400147c82 */ /* 0x000fe20008000000 */
[----:B------:R-:W-:Y:S01]  /*1c00*/  UMOV UR12, UR36 ;  /* 0x00000024000c7c82 */ /* 0x000fe20008000000 */
[----:B------:R-:W-:Y:S01]  /*1c10*/  UMOV UR9, UR17 ;  /* 0x0000001100097c82 */ /* 0x000fe20008000000 */
[----:B------:R-:W-:Y:S01]  /*1c20*/  UMOV UR10, UR18 ;  /* 0x00000012000a7c82 */ /* 0x000fe20008000000 */
[----:B------:R1:W-:Y:S01]  /*1c30*/  UTMALDG.3D [UR16], [UR30], desc[UR26] ;  /* 0x00001a101e0075b4 */ /* 0x0003e20008011000 */
[----:B------:R-:W-:Y:S01]  /*1c40*/  UIADD3 UR24, UPT, UPT, UR24, 0x1, URZ ;  /* 0x0000000118187890 */ /* 0x000fe2000fffe0ff */
[----:B------:R-:W-:-:S03]  /*1c50*/  UMOV UR25, UR6 ;  /* 0x0000000600197c82 */ /* 0x000fc60008000000 */
[----:B------:R-:W-:Y:S01]  /*1c60*/  UISETP.NE.AND UP0, UPT, UR24, UR21, UPT ;  /* 0x000000151800728c */ /* 0x000fe2000bf05270 */
[----:B------:R1:W-:Y:S08]  /*1c70*/  UTMALDG.3D [UR8], [UR28], desc[UR26] ;  /* 0x00001a081c0075b4 */ /* 0x0003f00008011000 */
[----:B------:R-:W-:Y:S05]  /*1c80*/  BRA.U UP0, `(.L_x_31) ;  /* 0xfffffffd005c7547 */ /* 0x000fea000b83ffff */
.L_x_26:
[C---:B-1----:R-:W-:Y:S01]  /*1c90*/  LEA R2, R16.reuse, UR4, 0x3 ;  /* 0x0000000410027c11 */ /* 0x042fe2000f8e18ff */
[----:B------:R-:W-:Y:S01]  /*1ca0*/  NOP ;  /* 0x0000000000007918 */ /* 0x000fe20000000000 */
[----:B--2---:R-:W-:Y:S02]  /*1cb0*/  SHF.L.U32 R3, R13, 0x1f, RZ ;  /* 0x0000001f0d037819 */ /* 0x004fe400000006ff */
[----:B------:R-:W-:Y:S02]  /*1cc0*/  LEA R4, R16, UR4, 0x4 ;  /* 0x0000000410047c11 */ /* 0x000fe4000f8e20ff */
[----:B------:R-:W1:Y:S02]  /*1cd0*/  SYNCS.PHASECHK.TRANS64.TRYWAIT P0, [R2+URZ+0x80], R3 ;  /* 0x00008003020075a7 */ /* 0x000e6400080011ff */
[----:B-1----:R-:W-:Y:S05]  /*1ce0*/  @!P0 BRA `(.L_x_32) ;  /* 0x0000007000d88947 */ /* 0x002fea0003800000 */
.L_x_127:
[----:B------:R-:W2:Y:S01]  /*1cf0*/  LDS.128 R4, [R4+0x110] ;  /* 0x0001100004047984 */ /* 0x000ea20000000c00 */
[----:B---3--:R-:W-:Y:S01]  /*1d00*/  ISETP.GE.AND P0, PT, R40, 0x1, PT ;  /* 0x000000012800780c */ /* 0x008fe20003f06270 */
[----:B-1----:R-:W-:Y:S01]  /*1d10*/  VIADD R2, R2, 0x90 ;  /* 0x0000009002027836 */ /* 0x002fe20000000000 */
[----:B------:R-:W-:Y:S01]  /*1d20*/  @!PT LDS RZ, [RZ] ;  /* 0x00000000fffff984 */ /* 0x000fe20000000800 */
[----:B------:R-:W-:Y:S01]  /*1d30*/  @!PT LDS RZ, [RZ] ;  /* 0x00000000fffff984 */ /* 0x000fe20000000800 */
[----:B------:R-:W-:Y:S01]  /*1d40*/  @!PT LDS RZ, [RZ] ;  /* 0x00000000fffff984 */ /* 0x000fe20000000800 */
[----:B------:R-:W-:Y:S01]  /*1d50*/  @!PT LDS RZ, [RZ] ;  /* 0x00000000fffff984 */ /* 0x000fe20000000800 */
[----:B------:R1:W-:Y:S06]  /*1d60*/  MEMBAR.ALL.CTA ;  /* 0x0000000000007992 */ /* 0x0003ec0000008000 */
[----:B-1----:R-:W1:Y:S01]  /*1d70*/  FENCE.VIEW.ASYNC.S ;  /* 0x00000000000073c6 */ /* 0x002e620000000000 */
[----:B------:R-:W-:-:S04]  /*1d80*/  PRMT R2, RZ, 0x654, R2 ;  /* 0x00000654ff027816 */ /* 0x000fc80000000002 */
[----:B-1----:R1:W-:Y:S01]  /*1d90*/  SYNCS.ARRIVE.TRANS64.RED.A1T0 RZ, [R2+URZ], RZ ;  /* 0x000000ff02ff79a7 */ /* 0x0023e200081004ff */
[----:B--2---:R-:W-:-:S13]  /*1da0*/  LOP3.LUT P2, RZ, R6, 0x1, RZ, 0xc0, !PT ;  /* 0x0000000106ff7812 */ /* 0x004fda000784c0ff */
[----:B------:R-:W-:Y:S01]  /*1db0*/  @P2 SHF.R.U32.HI R3, RZ, 0x10, R5 ;  /* 0x00000010ff032819 */ /* 0x000fe20000011605 */
[----:B------:R-:W-:Y:S01]  /*1dc0*/  VOTEU.ANY UP0, P2 ;  /* 0x0000000000ff7886 */ /* 0x000fe20001000100 */
[----:B------:R-:W-:Y:S02]  /*1dd0*/  @P2 MOV R10, R4 ;  /* 0x00000004000a2202 */ /* 0x000fe40000000f00 */
[----:B------:R-:W-:Y:S02]  /*1de0*/  @P2 R2UR.BROADCAST UR8, R3 ;  /* 0x00000000030822ca */ /* 0x000fe400008e0000 */
[----:B------:R-:W-:-:S11]  /*1df0*/  @P2 LOP3.LUT R9, R5, 0xffff, RZ, 0xc0, !PT ;  /* 0x0000ffff05092812 */ /* 0x000fd600078ec0ff */
[----:B------:R-:W-:Y:S01]  /*1e00*/  @UP0 UMOV UR36, UR8 ;  /* 0x0000000800240c82 */ /* 0x000fe20008000000 */
[----:B-1----:R-:W-:Y:S05]  /*1e10*/  @!P0 BRA `(.L_x_33) ;  /* 0x0000000000b88947 */ /* 0x002fea0003800000 */
[----:B------:R-:W4:Y:S01]  /*1e20*/  LDC.64 R4, c[0x0][0xb18] ;  /* 0x0002c600ff047b82 */ /* 0x000f220000000a00 */
[----:B------:R-:W-:-:S07]  /*1e30*/  ISETP.NE.AND P3, PT, R40, 0x1, PT ;  /* 0x000000012800780c */ /* 0x000fce0003f65270 */
[----:B------:R-:W1:Y:S08]  /*1e40*/  LDC.64 R6, c[0x0][0xb10] ;  /* 0x0002c400ff067b82 */ /* 0x000e700000000a00 */
[----:B------:R-:W2:Y:S08]  /*1e50*/  LDC R14, c[0x0][0xb20] ;  /* 0x0002c800ff0e7b82 */ /* 0x000eb00000000800 */
[----:B------:R-:W3:Y:S01]  /*1e60*/  LDC R15, c[0x0][0xb0c] ;  /* 0x0002c300ff0f7b82 */ /* 0x000ee20000000800 */
[----:B----4-:R-:W-:Y:S01]  /*1e70*/  IMAD.HI.U32 R19, R0, R5, RZ ;  /* 0x0000000500137227 */ /* 0x010fe200078e00ff */
[----:B------:R-:W-:-:S03]  /*1e80*/  ISETP.NE.AND P0, PT, R4, 0x1, PT ;  /* 0x000000010400780c */ /* 0x000fc60003f05270 */
[----:B------:R-:W-:-:S03]  /*1e90*/  IMAD.HI.U32 R5, R9, R5, RZ ;  /* 0x0000000509057227 */ /* 0x000fc600078e00ff */
[----:B------:R-:W4:Y:S01]  /*1ea0*/  LDC.64 R2, c[0x0][0xb28] ;  /* 0x0002ca00ff027b82 */ /* 0x000f220000000a00 */
[----:B-1----:R-:W-:-:S04]  /*1eb0*/  IMAD.HI.U32 R20, R8, R6, RZ ;  /* 0x0000000608147227 */ /* 0x002fc800078e00ff */
[----:B------:R-:W-:Y:S01]  /*1ec0*/  IMAD.HI.U32 R21, R10, R6, RZ ;  /* 0x000000060a157227 */ /* 0x000fe200078e00ff */
[----:B------:R-:W-:Y:S02]  /*1ed0*/  SHF.R.U32.HI R20, RZ, R7, R20 ;  /* 0x00000007ff147219 */ /* 0x000fe40000011614 */
[-C--:B--2---:R-:W-:Y:S02]  /*1ee0*/  SHF.R.U32.HI R19, RZ, R14.reuse, R19 ;  /* 0x0000000eff137219 */ /* 0x084fe40000011613 */
[----:B------:R-:W-:Y:S02]  /*1ef0*/  SHF.R.U32.HI R5, RZ, R14, R5 ;  /* 0x0000000eff057219 */ /* 0x000fe40000011605 */
[----:B------:R-:W-:Y:S02]  /*1f00*/  SEL R19, R0, R19, !P0 ;  /* 0x0000001300137207 */ /* 0x000fe40004000000 */
[----:B------:R-:W-:Y:S02]  /*1f10*/  SHF.R.U32.HI R21, RZ, R7, R21 ;  /* 0x00000007ff157219 */ /* 0x000fe40000011615 */
[----:B---3--:R-:W-:-:S02]  /*1f20*/  ISETP.NE.AND P1, PT, R15, 0x1, PT ;  /* 0x000000010f00780c */ /* 0x008fc40003f25270 */
[----:B------:R-:W-:Y:S02]  /*1f30*/  SEL R5, R9, R5, !P0 ;  /* 0x0000000509057207 */ /* 0x000fe40004000000 */
[----:B------:R-:W-:Y:S02]  /*1f40*/  SEL R20, R8, R20, !P1 ;  /* 0x0000001408147207 */ /* 0x000fe40004800000 */
[----:B------:R-:W-:Y:S01]  /*1f50*/  SEL R21, R10, R21, !P1 ;  /* 0x000000150a157207 */ /* 0x000fe20004800000 */
[----:B----4-:R-:W-:-:S04]  /*1f60*/  IMAD.HI.U32 R18, R19, R2, RZ ;  /* 0x0000000213127227 */ /* 0x010fc800078e00ff */
        /* <DEDUP_REMOVED lines=10> */
[----:B------:R-:W-:-:S04]  /*2010*/  @!P0 IMAD.HI.U32 R7, R21, R2, RZ ;  /* 0x0000000215078227 */ /* 0x000fc800078e00ff */
[----:B------:R-:W-:Y:S01]  /*2020*/  IMAD.MOV R2, RZ, RZ, -R6 ;  /* 0x000000ffff027224 */ /* 0x000fe200078e0a06 */
[----:B------:R-:W-:Y:S02]  /*2030*/  @!P0 SHF.R.U32.HI R3, RZ, R3, R7 ;  /* 0x00000003ff038219 */ /* 0x000fe40000011607 */
[----:B------:R-:W-:Y:S01]  /*2040*/  IADD3 R7, PT, PT, -R5, RZ, RZ ;  /* 0x000000ff05077210 */ /* 0x000fe20007ffe1ff */
[----:B------:R-:W-:Y:S01]  /*2050*/  IMAD R2, R40, R2, R5 ;  /* 0x0000000228027224 */ /* 0x000fe200078e0205 */
        /* <DEDUP_REMOVED lines=10> */
.L_x_33:
[----:B------:R-:W1:Y:S02]  /*2100*/  LDCU UR8, c[0x0][0xb30] ;  /* 0x00016600ff0877ac */ /* 0x000e640008000800 */
[----:B-1----:R-:W-:-:S09]  /*2110*/  UISETP.NE.AND UP0, UPT, UR8, 0x1, UPT ;  /* 0x000000010800788c */ /* 0x002fd2000bf05270 */
[----:B------:R-:W-:Y:S05]  /*2120*/  BRA.U UP0, `(.L_x_34) ;  /* 0x0000000100407547 */ /* 0x000fea000b800000 */
[----:B------:R-:W1:Y:S08]  /*2130*/  LDC.64 R4, c[0x0][0xb10] ;  /* 0x0002c400ff047b82 */ /* 0x000e700000000a00 */
[----:B------:R-:W2:Y:S08]  /*2140*/  LDC.64 R2, c[0x0][0xb18] ;  /* 0x0002c600ff027b82 */ /* 0x000eb00000000a00 */
[----:B------:R-:W3:Y:S08]  /*2150*/  LDC R6, c[0x0][0xb20] ;  /* 0x0002c800ff067b82 */ /* 0x000ef00000000800 */
[----:B------:R-:W4:Y:S01]  /*2160*/  LDC R7, c[0x0][0xb0c] ;  /* 0x0002c300ff077b82 */ /* 0x000f220000000800 */
[----:B-1----:R-:W-:-:S05]  /*2170*/  IMAD.HI.U32 R4, R10, R4, RZ ;  /* 0x000000040a047227 */ /* 0x002fca00078e00ff */
[----:B------:R-:W-:Y:S01]  /*2180*/  SHF.R.U32.HI R4, RZ, R5, R4 ;  /* 0x00000005ff047219 */ /* 0x000fe20000011604 */
[----:B--2---:R-:W-:Y:S01]  /*2190*/  IMAD.HI.U32 R3, R9, R3, RZ ;  /* 0x0000000309037227 */ /* 0x004fe200078e00ff */
[----:B------:R-:W-:-:S04]  /*21a0*/  ISETP.NE.AND P0, PT, R2, 0x1, PT ;  /* 0x000000010200780c */ /* 0x000fc80003f05270 */
[----:B---3--:R-:W-:-:S04]  /*21b0*/  SHF.R.U32.HI R3, RZ, R6, R3 ;  /* 0x00000006ff037219 */ /* 0x008fc80000011603 */
[----:B------:R-:W-:Y:S02]  /*21c0*/  SEL R3, R9, R3, !P0 ;  /* 0x0000000309037207 */ /* 0x000fe40004000000 */
[----:B----4-:R-:W-:-:S04]  /*21d0*/  ISETP.NE.AND P1, PT, R7, 0x1, PT ;  /* 0x000000010700780c */ /* 0x010fc80003f25270 */
[----:B------:R-:W-:-:S05]  /*21e0*/  SEL R4, R10, R4, !P1 ;  /* 0x000000040a047207 */ /* 0x000fca0004800000 */
[----:B------:R-:W-:Y:S02]  /*21f0*/  IMAD.IADD R5, R3, 0x1, -R4 ;  /* 0x0000000103057824 */ /* 0x000fe400078e0a04 */
[----:B------:R-:W-:Y:S02]  /*2200*/  IMAD.IADD R3, R4, 0x1, -R3 ;  /* 0x0000000104037824 */ /* 0x000fe400078e0a03 */
[----:B------:R-:W-:Y:S02]  /*2210*/  IMAD R10, R5, R7, R10 ;  /* 0x00000007050a7224 */ /* 0x000fe400078e020a */
[----:B------:R-:W-:-:S07]  /*2220*/  IMAD R9, R3, R2, R9 ;  /* 0x0000000203097224 */ /* 0x000fce00078e0209 */
.L_x_34:
[----:B------:R-:W-:Y:S01]  /*2230*/  VIADD R16, R16, 0x1 ;  /* 0x0000000110107836 */ /* 0x000fe20000000000 */
[----:B------:R-:W-:Y:S01]  /*2240*/  PLOP3.LUT P1, PT, PT, PT, PT, 0x80, 0x8 ;  /* 0x000000000008781c */ /* 0x000fe20003f2f070 */
[----:B------:R-:W-:Y:S02]  /*2250*/  IMAD.IADD R15, R10, 0x1, R95 ;  /* 0x000000010a0f7824 */ /* 0x000fe400078e025f */
[----:B------:R-:W-:Y:S01]  /*2260*/  IMAD.IADD R14, R9, 0x1, R94 ;  /* 0x00000001090e7824 */ /* 0x000fe200078e025e */
[----:B------:R-:W-:-:S04]  /*2270*/  ISETP.NE.AND P0, PT, R16, 0x2, PT ;  /* 0x000000021000780c */ /* 0x000fc80003f05270 */
[----:B------:R-:W-:Y:S02]  /*2280*/  SEL R2, RZ, 0x1, P0 ;  /* 0x00000001ff027807 */ /* 0x000fe40000000000 */
[----:B------:R-:W-:Y:S02]  /*2290*/  SEL R16, R16, RZ, P0 ;  /* 0x000000ff10107207 */ /* 0x000fe40000000000 */
[----:B------:R-:W-:Y:S01]  /*22a0*/  LOP3.LUT R13, R13, R2, RZ, 0x3c, !PT ;  /* 0x000000020d0d7212 */ /* 0x000fe200078e3cff */
[----:B------:R-:W-:Y:S06]  /*22b0*/  @P2 BRA `(.L_x_35) ;  /* 0xfffffff000982947 */ /* 0x000fec000383ffff */
[----:B------:R-:W-:Y:S01]  /*22c0*/  UIADD3 UR4, UPT, UPT, UR4, 0x18, URZ ;  /* 0x0000001804047890 */ /* 0x000fe2000fffe0ff */
[----:B------:R-:W-:-:S03]  /*22d0*/  SHF.L.U32 R2, R17, 0x1f, RZ ;  /* 0x0000001f11027819 */ /* 0x000fc600000006ff */
[----:B------:R-:W-:-:S09]  /*22e0*/  ULEA UR5, UR6, UR4, 0x3 ;  /* 0x0000000406057291 */ /* 0x000fd2000f8e18ff */
[----:B------:R-:W1:Y:S02]  /*22f0*/  SYNCS.PHASECHK.TRANS64.TRYWAIT P0, [UR5], R2 ;  /* 0x00000002ff0075a7 */ /* 0x000e640008001105 */
[----:B-1----:R-:W-:Y:S05]  /*2300*/  @!P0 BRA `(.L_x_36) ;  /* 0x0000006c00648947 */ /* 0x002fea0003800000 */
.L_x_129:
[----:B------:R-:W-:-:S04]  /*2310*/  UIADD3 UR6, UPT, UPT, UR6, 0x1, URZ ;  /* 0x0000000106067890 */ /* 0x000fc8000fffe0ff */
[----:B------:R-:W-:-:S04]  /*2320*/  UISETP.NE.AND UP0, UPT, UR6, 0x3, UPT ;  /* 0x000000030600788c */ /* 0x000fc8000bf05270 */
[----:B------:R-:W-:Y:S02]  /*2330*/  USEL UR7, URZ, 0x1, UP0 ;  /* 0x00000001ff077887 */ /* 0x000fe40008000000 */
[----:B------:R-:W-:-:S04]  /*2340*/  USEL UR6, UR6, URZ, UP0 ;  /* 0x000000ff06067287 */ /* 0x000fc80008000000 */
[----:B------:R-:W-:Y:S01]  /*2350*/  ULEA UR5, UR6, UR4, 0x3 ;  /* 0x0000000406057291 */ /* 0x000fe2000f8e18ff */
[----:B------:R-:W-:-:S04]  /*2360*/  LOP3.LUT R17, R17, UR7, RZ, 0x3c, !PT ;  /* 0x0000000711117c12 */ /* 0x000fc8000f8e3cff */
[----:B-1----:R-:W-:-:S04]  /*2370*/  SHF.L.U32 R2, R17, 0x1f, RZ ;  /* 0x0000001f11027819 */ /* 0x002fc800000006ff */
[----:B------:R-:W1:Y:S02]  /*2380*/  SYNCS.PHASECHK.TRANS64.TRYWAIT P0, [UR5], R2 ;  /* 0x00000002ff0075a7 */ /* 0x000e640008001105 */
[----:B-1----:R-:W-:Y:S05]  /*2390*/  @!P0 BRA `(.L_x_37) ;  /* 0x0000006c00588947 */ /* 0x002fea0003800000 */
.L_x_131:
[----:B------:R-:W-:-:S04]  /*23a0*/  UIADD3 UR6, UPT, UPT, UR6, 0x1, URZ ;  /* 0x0000000106067890 */ /* 0x000fc8000fffe0ff */
[----:B------:R-:W-:-:S04]  /*23b0*/  UISETP.NE.AND UP0, UPT, UR6, 0x3, UPT ;  /* 0x000000030600788c */ /* 0x000fc8000bf05270 */
[----:B------:R-:W-:Y:S02]  /*23c0*/  USEL UR5, URZ, 0x1, UP0 ;  /* 0x00000001ff057887 */ /* 0x000fe40008000000 */
[----:B------:R-:W-:-:S04]  /*23d0*/  USEL UR6, UR6, URZ, UP0 ;  /* 0x000000ff06067287 */ /* 0x000fc80008000000 */
[----:B------:R-:W-:Y:S01]  /*23e0*/  ULEA UR6, UR6, UR4, 0x3 ;  /* 0x0000000406067291 */ /* 0x000fe2000f8e18ff */
[----:B-1----:R-:W-:-:S04]  /*23f0*/  LOP3.LUT R2, R17, UR5, RZ, 0x3c, !PT ;  /* 0x0000000511027c12 */ /* 0x002fc8000f8e3cff */
[----:B------:R-:W-:Y:S01]  /*2400*/  SHF.L.U32 R2, R2, 0x1f, RZ ;  /* 0x0000001f02027819 */ /* 0x000fe200000006ff */
[----:B----4-:R-:W-:-:S07]  /*2410*/  IMAD.U32 R0, RZ, RZ, UR6 ;  /* 0x00000006ff007e24 */ /* 0x010fce000f8e00ff */
.L_x_38:
[----:B-1----:R1:W2:Y:S02]  /*2420*/  SYNCS.PHASECHK.TRANS64.TRYWAIT P0, [R0+URZ], R2 ;  /* 0x00000002000075a7 */ /* 0x0022a400080011ff */
[----:B--2---:R-:W-:Y:S05]  /*2430*/  @!P0 NANOSLEEP.SYNCS 0x989680 ;  /* 0x009896800000895d */ /* 0x004fea0003900000 */
[----:B------:R-:W2:Y:S02]  /*2440*/  @!P0 SYNCS.PHASECHK.TRANS64 P0, [R0+URZ], R2 ;  /* 0x00000002000085a7 */ /* 0x000ea400080010ff */
[----:B--2---:R-:W-:Y:S05]  /*2450*/  @P0 EXIT ;  /* 0x000000000000094d */ /* 0x004fea0003800000 */
[----:B------:R-:W-:Y:S05]  /*2460*/  BRA `(.L_x_38) ;  /* 0xfffffffc00ec7947 */ /* 0x000fea000383ffff */
.L_x_17:
[----:B------:R-:W-:-:S04]  /*2470*/  UISETP.NE.AND UP1, UPT, UR37, URZ, UPT ;  /* 0x000000ff2500728c */ /* 0x000fc8000bf25270 */
[----:B------:R-:W-:-:S09]  /*2480*/  UISETP.NE.OR UP1, UPT, UR8, 0x1, UP1 ;  /* 0x000000010800788c */ /* 0x000fd20008f25670 */
[----:B------:R-:W-:Y:S05]  /*2490*/  BRA.U UP1, `(.L_x_39) ;  /* 0x0000000501487547 */ /* 0x000fea000b800000 */
[----:B------:R-:W-:Y:S01]  /*24a0*/  ISETP.NE.AND P2, PT, R2, RZ, PT ;  /* 0x000000ff0200720c */ /* 0x000fe20003f45270 */
[----:B------:R-:W-:Y:S01]  /*24b0*/  IMAD.MOV.U32 R12, RZ, RZ, 0x1 ;  /* 0x00000001ff0c7424 */ /* 0x000fe200078e00ff */
[----:B------:R-:W-:Y:S02]  /*24c0*/  CS2R R10, SRZ ;  /* 0x00000000000a7805 */ /* 0x000fe4000001ff00 */
[----:B------:R-:W-:Y:S01]  /*24d0*/  CS2R R8, SRZ ;  /* 0x0000000000087805 */ /* 0x000fe2000001ff00 */
[----:B------:R-:W-:Y:S01]  /*24e0*/  UMOV UR4, 0x400 ;  /* 0x0000040000047882 */ /* 0x000fe20000000000 */
[----:B------:R-:W-:Y:S01]  /*24f0*/  UMOV UR6, URZ ;  /* 0x000000ff00067c82 */ /* 0x000fe20008000000 */
[----:B------:R-:W-:-:S12]  /*2500*/  ULEA UR37, UR37, UR4, 0x18 ;  /* 0x0000000425257291 */ /* 0x000fd8000f8ec0ff */
.L_x_43:
[----:B------:R-:W-:Y:S02]  /*2510*/  LEA R0, R8, UR37, 0x3 ;  /* 0x0000002508007c11 */ /* 0x000fe4000f8e18ff */
[----:B------:R-:W-:-:S03]  /*2520*/  SHF.L.U32 R4, R9, 0x1f, RZ ;  /* 0x0000001f09047819 */ /* 0x000fc600000006ff */
[----:B------:R-:W-:Y:S01]  /*2530*/  VIADD R5, R0, 0xf0 ;  /* 0x000000f000057836 */ /* 0x000fe20000000000 */
[----:B------:R-:W1:Y:S02]  /*2540*/  SYNCS.PHASECHK.TRANS64.TRYWAIT P0, [R0+URZ+0xe0], R4 ;  /* 0x0000e004000075a7 */ /* 0x000e6400080011ff */
[----:B-1----:R-:W-:Y:S05]  /*2550*/  @!P0 BRA `(.L_x_40) ;  /* 0x0000006c00008947 */ /* 0x002fea0003800000 */
.L_x_132:
[----:B------:R-:W-:Y:S01]  /*2560*/  ULEA UR5, UR6, UR37, 0x3 ;  /* 0x0000002506057291 */ /* 0x000fe2000f8e18ff */
[----:B-1----:R-:W-:Y:S01]  /*2570*/  PRMT R0, RZ, 0x654, R5 ;  /* 0x00000654ff007816 */ /* 0x002fe20000000005 */
[----:B------:R-:W-:Y:S01]  /*2580*/  @!P2 IMAD.MOV.U32 R4, RZ, RZ, 0x10 ;  /* 0x00000010ff04a424 */ /* 0x000fe200078e00ff */
[----:B------:R-:W-:Y:S01]  /*2590*/  SHF.L.U32 R5, R12, 0x1f, RZ ;  /* 0x0000001f0c057819 */ /* 0x000fe200000006ff */
[----:B------:R-:W-:Y:S01]  /*25a0*/  UIADD3 UR4, UPT, UPT, UR5, 0x80, URZ ;  /* 0x0000008005047890 */ /* 0x000fe2000fffe0ff */
[----:B------:R1:W-:Y:S05]  /*25b0*/  SYNCS.ARRIVE.TRANS64.RED.A1T0 RZ, [R0+URZ], RZ ;  /* 0x000000ff00ff79a7 */ /* 0x0003ea00081004ff */
[----:B------:R-:W-:Y:S01]  /*25c0*/  IMAD.U32 R6, RZ, RZ, UR4 ;  /* 0x00000004ff067e24 */ /* 0x000fe2000f8e00ff */
[----:B------:R-:W2:Y:S04]  /*25d0*/  SYNCS.PHASECHK.TRANS64.TRYWAIT P0, [UR5+0x90], R5 ;  /* 0x00009005ff0075a7 */ /* 0x000ea80008001105 */
[----:B------:R-:W-:Y:S01]  /*25e0*/  PRMT R6, R2, 0x654, R6 ;  /* 0x0000065402067816 */ /* 0x000fe20000000006 */
[----:B-12---:R-:W-:Y:S06]  /*25f0*/  @!P0 BRA `(.L_x_41) ;  /* 0x0000006800ec8947 */ /* 0x006fec0003800000 */
.L_x_134:
[----:B------:R-:W-:Y:S01]  /*2600*/  ULEA UR4, UR6, UR37, 0x4 ;  /* 0x0000002506047291 */ /* 0x000fe2000f8e20ff */
[----:B------:R-:W-:Y:S01]  /*2610*/  SEL R3, R6, R3, !P2 ;  /* 0x0000000306037207 */ /* 0x000fe20005000000 */
[----:B------:R-:W-:Y:S01]  /*2620*/  UIADD3 UR5, UPT, UPT, UR5, 0x80, URZ ;  /* 0x0000008005057890 */ /* 0x000fe2000fffe0ff */
[----:B-1----:R-:W-:Y:S01]  /*2630*/  LEA R0, R11, UR37, 0x3 ;  /* 0x000000250b007c11 */ /* 0x002fe2000f8e18ff */
[----:B------:R-:W-:Y:S01]  /*2640*/  UIADD3 UR4, UPT, UPT, UR4, 0x110, URZ ;  /* 0x0000011004047890 */ /* 0x000fe2000fffe0ff */
[----:B------:R1:W-:Y:S01]  /*2650*/  @!P2 SYNCS.ARRIVE.TRANS64.RED RZ, [R3+URZ], R4 ;  /* 0x0000000403ffa9a7 */ /* 0x0003e200080004ff */
[----:B------:R-:W-:Y:S01]  /*2660*/  UIADD3 UR6, UPT, UPT, UR6, 0x1, URZ ;  /* 0x0000000106067890 */ /* 0x000fe2000fffe0ff */
[----:B------:R-:W-:-:S03]  /*2670*/  VIADD R8, R8, 0x1 ;  /* 0x0000000108087836 */ /* 0x000fc60000000000 */
[----:B------:R-:W-:Y:S02]  /*2680*/  UISETP.NE.AND UP0, UPT, UR6, 0x2, UPT ;  /* 0x000000020600788c */ /* 0x000fe4000bf05270 */
[----:B------:R-:W-:Y:S01]  /*2690*/  ISETP.NE.AND P0, PT, R8, 0x2, PT ;  /* 0x000000020800780c */ /* 0x000fe20003f05270 */
[----:B------:R-:W-:Y:S06]  /*26a0*/  UGETNEXTWORKID.BROADCAST [UR4], [UR5] ;  /* 0x00000000040073ca */ /* 0x000fec0008000100 */
[----:B------:R-:W-:Y:S02]  /*26b0*/  USEL UR4, URZ, 0x1, UP0 ;  /* 0x00000001ff047887 */ /* 0x000fe40008000000 */
[----:B------:R-:W-:-:S04]  /*26c0*/  USEL UR6, UR6, URZ, UP0 ;  /* 0x000000ff06067287 */ /* 0x000fc80008000000 */
[----:B------:R-:W-:Y:S02]  /*26d0*/  LOP3.LUT R12, R12, UR4, RZ, 0x3c, !PT ;  /* 0x000000040c0c7c12 */ /* 0x000fe4000f8e3cff */
[----:B-1----:R-:W-:-:S04]  /*26e0*/  SHF.L.U32 R4, R10, 0x1f, RZ ;  /* 0x0000001f0a047819 */ /* 0x002fc800000006ff */
[----:B------:R-:W1:Y:S02]  /*26f0*/  SYNCS.PHASECHK.TRANS64.TRYWAIT P1, [R0+URZ+0x80], R4 ;  /* 0x00008004000075a7 */ /* 0x000e6400080211ff */
[----:B-1----:R-:W-:Y:S05]  /*2700*/  @!P1 BRA `(.L_x_42) ;  /* 0x0000006800c09947 */ /* 0x002fea0003800000 */
.L_x_135:
[C---:B-1----:R-:W-:Y:S01]  /*2710*/  LEA R4, R11.reuse, UR37, 0x4 ;  /* 0x000000250b047c11 */ /* 0x042fe2000f8e20ff */
[----:B------:R-:W-:Y:S01]  /*2720*/  VIADD R0, R0, 0x90 ;  /* 0x0000009000007836 */ /* 0x000fe20000000000 */
[----:B------:R-:W-:Y:S01]  /*2730*/  SEL R8, R8, RZ, P0 ;  /* 0x000000ff08087207 */ /* 0x000fe20000000000 */
[----:B------:R-:W-:-:S03]  /*2740*/  VIADD R11, R11, 0x1 ;  /* 0x000000010b0b7836 */ /* 0x000fc60000000000 */
[----:B------:R-:W1:Y:S01]  /*2750*/  LDS.128 R4, [R4+0x110] ;  /* 0x0001100004047984 */ /* 0x000e620000000c00 */
[----:B------:R-:W-:Y:S02]  /*2760*/  PRMT R0, RZ, 0x654, R0 ;  /* 0x00000654ff007816 */ /* 0x000fe40000000000 */
[C---:B------:R-:W-:Y:S01]  /*2770*/  ISETP.NE.AND P1, PT, R11.reuse, 0x2, PT ;  /* 0x000000020b00780c */ /* 0x040fe20003f25270 */
[----:B------:R-:W-:Y:S01]  /*2780*/  @!PT LDS RZ, [RZ] ;  /* 0x00000000fffff984 */ /* 0x000fe20000000800 */
[----:B------:R-:W-:Y:S01]  /*2790*/  @!PT LDS RZ, [RZ] ;  /* 0x00000000fffff984 */ /* 0x000fe20000000800 */
[----:B------:R-:W-:Y:S01]  /*27a0*/  @!PT LDS RZ, [RZ] ;  /* 0x00000000fffff984 */ /* 0x000fe20000000800 */
[----:B------:R-:W-:Y:S01]  /*27b0*/  @!PT LDS RZ, [RZ] ;  /* 0x00000000fffff984 */ /* 0x000fe20000000800 */
[----:B------:R2:W-:Y:S06]  /*27c0*/  MEMBAR.ALL.CTA ;  /* 0x0000000000007992 */ /* 0x0005ec0000008000 */
[----:B--2---:R-:W2:Y:S01]  /*27d0*/  FENCE.VIEW.ASYNC.S ;  /* 0x00000000000073c6 */ /* 0x004ea20000000000 */
[----:B------:R-:W-:Y:S01]  /*27e0*/  SEL R11, R11, RZ, P1 ;  /* 0x000000ff0b0b7207 */ /* 0x000fe20000800000 */
[----:B--2---:R2:W-:Y:S01]  /*27f0*/  SYNCS.ARRIVE.TRANS64.RED.A1T0 RZ, [R0+URZ], RZ ;  /* 0x000000ff00ff79a7 */ /* 0x0045e200081004ff */
[----:B-1----:R-:W-:-:S02]  /*2800*/  LOP3.LUT P3, RZ, R6, 0x1, RZ, 0xc0, !PT ;  /* 0x0000000106ff7812 */ /* 0x002fc4000786c0ff */
[----:B------:R-:W-:-:S04]  /*2810*/  SEL R4, RZ, 0x1, P1 ;  /* 0x00000001ff047807 */ /* 0x000fc80000800000 */
[----:B------:R-:W-:Y:S02]  /*2820*/  LOP3.LUT R10, R10, R4, RZ, 0x3c, !PT ;  /* 0x000000040a0a7212 */ /* 0x000fe400078e3cff */
[----:B--2---:R-:W-:-:S04]  /*2830*/  SEL R0, RZ, 0x1, P0 ;  /* 0x00000001ff007807 */ /* 0x004fc80000000000 */
[----:B------:R-:W-:Y:S01]  /*2840*/  LOP3.LUT R9, R9, R0, RZ, 0x3c, !PT ;  /* 0x0000000009097212 */ /* 0x000fe200078e3cff */
[----:B------:R-:W-:Y:S06]  /*2850*/  @P3 BRA `(.L_x_43) ;  /* 0xfffffffc002c3947 */ /* 0x000fec000383ffff */
[----:B------:R-:W-:Y:S01]  /*2860*/  ULEA UR5, UR6, UR37, 0x3 ;  /* 0x0000002506057291 */ /* 0x000fe2000f8e18ff */
[----:B------:R-:W-:-:S08]  /*2870*/  SHF.L.U32 R2, R12, 0x1f, RZ ;  /* 0x0000001f0c027819 */ /* 0x000fd000000006ff */
[----:B------:R-:W1:Y:S02]  /*2880*/  SYNCS.PHASECHK.TRANS64 P0, [UR5+0x90], R2 ;  /* 0x00009002ff0075a7 */ /* 0x000e640008001005 */
[----:B-1----:R-:W-:Y:S05]  /*2890*/  @P0 BRA `(.L_x_44) ;  /* 0x0000000000080947 */ /* 0x002fea0003800000 */
[----:B------:R-:W1:Y:S02]  /*28a0*/  SYNCS.PHASECHK.TRANS64.TRYWAIT P0, [UR5+0x90], R2 ;  /* 0x00009002ff0075a7 */ /* 0x000e640008001105 */
[----:B-1----:R-:W-:Y:S05]  /*28b0*/  @!P0 BRA `(.L_x_45) ;  /* 0x0000006800688947 */ /* 0x002fea0003800000 */
.L_x_44:
[----:B------:R-:W-:-:S04]  /*28c0*/  UIADD3 UR4, UPT, UPT, UR6, 0x1, URZ ;  /* 0x0000000106047890 */ /* 0x000fc8000fffe0ff */
[----:B------:R-:W-:-:S04]  /*28d0*/  UISETP.NE.AND UP0, UPT, UR4, 0x2, UPT ;  /* 0x000000020400788c */ /* 0x000fc8000bf05270 */
[----:B------:R-:W-:Y:S02]  /*28e0*/  USEL UR7, URZ, 0x1, UP0 ;  /* 0x00000001ff077887 */ /* 0x000fe40008000000 */
[----:B------:R-:W-:-:S04]  /*28f0*/  USEL UR4, UR4, URZ, UP0 ;  /* 0x000000ff04047287 */ /* 0x000fc80008000000 */
[----:B------:R-:W-:Y:S01]  /*2900*/  ULEA UR4, UR4, UR37, 0x3 ;  /* 0x0000002504047291 */ /* 0x000fe2000f8e18ff */
[----:B-1----:R-:W-:-:S04]  /*2910*/  LOP3.LUT R2, R12, UR7, RZ, 0x3c, !PT ;  /* 0x000000070c027c12 */ /* 0x002fc8000f8e3cff */
[----:B------:R-:W-:-:S04]  /*2920*/  SHF.L.U32 R0, R2, 0x1f, RZ ;  /* 0x0000001f02007819 */ /* 0x000fc800000006ff */
[----:B------:R-:W1:Y:S02]  /*2930*/  SYNCS.PHASECHK.TRANS64 P0, [UR4+0x90], R0 ;  /* 0x00009000ff0075a7 */ /* 0x000e640008001004 */
[----:B-1----:R-:W-:Y:S05]  /*2940*/  @P0 EXIT ;  /* 0x000000000000094d */ /* 0x002fea0003800000 */
[----:B------:R-:W-:Y:S02]  /*2950*/  SHF.L.U32 R2, R2, 0x1f, RZ ;  /* 0x0000001f02027819 */ /* 0x000fe400000006ff */
[----:B------:R-:W-:-:S07]  /*2960*/  MOV R0, UR4 ;  /* 0x0000000400007c02 */ /* 0x000fce0008000f00 */
.L_x_46:
[----:B-1----:R1:W2:Y:S02]  /*2970*/  SYNCS.PHASECHK.TRANS64.TRYWAIT P0, [R0+URZ+0x90], R2 ;  /* 0x00009002000075a7 */ /* 0x0022a400080011ff */
[----:B--2---:R-:W-:Y:S05]  /*2980*/  @!P0 NANOSLEEP.SYNCS 0x989680 ;  /* 0x009896800000895d */ /* 0x004fea0003900000 */
[----:B------:R-:W2:Y:S02]  /*2990*/  @!P0 SYNCS.PHASECHK.TRANS64 P0, [R0+URZ+0x90], R2 ;  /* 0x00009002000085a7 */ /* 0x000ea400080010ff */
[----:B--2---:R-:W-:Y:S05]  /*29a0*/  @P0 EXIT ;  /* 0x000000000000094d */ /* 0x004fea0003800000 */
[----:B------:R-:W-:Y:S05]  /*29b0*/  BRA `(.L_x_46) ;  /* 0xfffffffc00ec7947 */ /* 0x000fea000383ffff */
.L_x_39:
[----:B------:R-:W-:-:S09]  /*29c0*/  UISETP.NE.AND UP1, UPT, UR8, URZ, UPT ;  /* 0x000000ff0800728c */ /* 0x000fd2000bf25270 */
[----:B------:R-:W-:Y:S05]  /*29d0*/  BRA.U UP1, `(.L_x_47) ;  /* 0x0000000d01cc7547 */ /* 0x000fea000b800000 */
[----:B------:R-:W-:Y:S01]  /*29e0*/  UMOV UR4, 0x40 ;  /* 0x0000004000047882 */ /* 0x000fe20000000000 */
[----:B------:R-:W-:Y:S01]  /*29f0*/  NOP ;  /* 0x0000000000007918 */ /* 0x000fe20000000000 */
[----:B------:R-:W-:Y:S01]  /*2a00*/  ULEA UR4, UR37, UR4, 0x18 ;  /* 0x0000000425047291 */ /* 0x000fe2000f8ec0ff */
[----:B------:R-:W-:Y:S02]  /*2a10*/  UMOV UR5, 0x400 ;  /* 0x0000040000057882 */ /* 0x000fe40000000000 */
[----:B------:R-:W-:-:S06]  /*2a20*/  ULEA UR37, UR37, UR5, 0x18 ;  /* 0x0000000525257291 */ /* 0x000fcc000f8ec0ff */
[----:B------:R-:W1:Y:S02]  /*2a30*/  LDS.U8 R0, [UR4+0x1c] ;  /* 0x00001c04ff007984 */ /* 0x000e640008000000 */
[----:B-1----:R-:W-:-:S13]  /*2a40*/  ISETP.NE.AND P0, PT, R0, RZ, PT ;  /* 0x000000ff0000720c */ /* 0x002fda0003f05270 */
[----:B------:R-:W-:Y:S05]  /*2a50*/  @P0 BRA `(.L_x_48) ;  /* 0x0000000000580947 */ /* 0x000fea0003800000 */
[----:B------:R-:W-:-:S13]  /*2a60*/  ELECT P0, URZ, PT ;  /* 0x0000000000ff782f */ /* 0x000fda0003800000 */
[----:B------:R-:W-:Y:S05]  /*2a70*/  @!P0 BRA `(.L_x_49) ;  /* 0x0000000000608947 */ /* 0x000fea0003800000 */
[----:B------:R-:W-:Y:S01]  /*2a80*/  UMOV UR5, 0x10 ;  /* 0x0000001000057882 */ /* 0x000fe20000000000 */
[----:B------:R-:W-:Y:S01]  /*2a90*/  HFMA2 R0, -RZ, RZ, 0, 5.9604644775390625e-08 ;  /* 0x00000001ff007431 */ /* 0x000fe200000001ff */
[----:B------:R-:W-:-:S03]  /*2aa0*/  MOV R2, 0xffff ;  /* 0x0000ffff00027802 */ /* 0x000fc60000000f00 */
[----:B------:R-:W-:Y:S04]  /*2ab0*/  DEPBAR.LE SB1, 0x36 ;  /* 0x00009d800000791a */ /* 0x000fe80000000000 */
[----:B------:R-:W1:Y:S02]  /*2ac0*/  UTCATOMSWS.FIND_AND_SET.ALIGN UP0, UR5, UR5 ;  /* 0x00000005000575e3 */ /* 0x000e640008000800 */
[----:B-1----:R-:W-:Y:S01]  /*2ad0*/  MOV R3, UR5 ;  /* 0x0000000500037c02 */ /* 0x002fe20008000f00 */
[----:B------:R-:W-:Y:S06]  /*2ae0*/  BRA.U UP0, `(.L_x_50) ;  /* 0x0000000100187547 */ /* 0x000fec000b800000 */
.L_x_51:
[----:B------:R-:W-:Y:S05]  /*2af0*/  NANOSLEEP 0x64 ;  /* 0x000000640000795d */ /* 0x000fea0003800000 */
[----:B------:R-:W-:-:S05]  /*2b00*/  UMOV UR5, 0x10 ;  /* 0x0000001000057882 */ /* 0x000fca0000000000 */
[----:B------:R-:W-:Y:S04]  /*2b10*/  DEPBAR.LE SB1, 0x36 ;  /* 0x00009d800000791a */ /* 0x000fe80000000000 */
[----:B------:R-:W1:Y:S02]  /*2b20*/  UTCATOMSWS.FIND_AND_SET.ALIGN UP0, UR5, UR5 ;  /* 0x00000005000575e3 */ /* 0x000e640008000800 */
[----:B-1----:R-:W-:Y:S01]  /*2b30*/  MOV R3, UR5 ;  /* 0x0000000500037c02 */ /* 0x002fe20008000f00 */
[----:B------:R-:W-:Y:S05]  /*2b40*/  BRA.U !UP0, `(.L_x_51) ;  /* 0xfffffffd08e87547 */ /* 0x000fea000b83ffff */
.L_x_50:
[-C--:B------:R-:W-:Y:S02]  /*2b50*/  SHF.L.U32 R2, R2, R3.reuse, RZ ;  /* 0x0000000302027219 */ /* 0x080fe400000006ff */
[----:B------:R-:W-:Y:S01]  /*2b60*/  SHF.L.U32 R0, R0, R3, RZ ;  /* 0x0000000300007219 */ /* 0x000fe200000006ff */
[----:B------:R-:W-:Y:S02]  /*2b70*/  IMAD.SHL.U32 R3, R3, 0x20, RZ ;  /* 0x0000002003037824 */ /* 0x000fe400078e00ff */
[----:B------:R1:W-:Y:S04]  /*2b80*/  ATOMS.OR RZ, [UR4+0x14], R2 ;  /* 0x00001402ffff798c */ /* 0x0003e8000b000004 */
[----:B------:R1:W-:Y:S04]  /*2b90*/  ATOMS.OR RZ, [UR4+0x18], R0 ;  /* 0x00001800ffff798c */ /* 0x0003e8000b000004 */
[----:B------:R1:W-:Y:S01]  /*2ba0*/  STS [UR37+0x130], R3 ;  /* 0x00013003ff007988 */ /* 0x0003e20008000825 */
[----:B------:R-:W-:Y:S05]  /*2bb0*/  BRA `(.L_x_49) ;  /* 0x0000000000107947 */ /* 0x000fea0003800000 */
.L_x_48:
[----:B------:R-:W-:Y:S02]  /*2bc0*/  MOV R0, 0xffffffff ;  /* 0xffffffff00007802 */ /* 0x000fe40000000f00 */
[----:B------:R-:W-:-:S03]  /*2bd0*/  MOV R2, 0x2c00 ;  /* 0x00002c0000027802 */ /* 0x000fc60000000f00 */
[----:B------:R1:W-:Y:S04]  /*2be0*/  STS [UR37+0x130], R0 ;  /* 0x00013000ff007988 */ /* 0x0003e80008000825 */
[----:B-1-3-5:R-:W-:Y:S05]  /*2bf0*/  CALL.REL.NOINC `($__internal_1_$__cuda_sm10x_tcgen05_guardrail_trap_phase_invalid_during_alloc) ;  /* 0x0000006c00ac7944 */ /* 0x02afea0003c00000 */
.L_x_49:
[----:B------:R-:W-:Y:S05]  /*2c00*/  WARPSYNC.ALL ;  /* 0x0000000000007948 */ /* 0x000fea0003800000 */
[----:B------:R-:W2:Y:S01]  /*2c10*/  S2UR UR5, SR_CgaCtaId ;  /* 0x00000000000579c3 */ /* 0x000ea20000008800 */
[----:B------:R-:W-:Y:S01]  /*2c20*/  UMOV UR4, 0x400 ;  /* 0x0000040000047882 */ /* 0x000fe20000000000 */
[----:B------:R-:W-:-:S06]  /*2c30*/  NOP ;  /* 0x0000000000007918 */ /* 0x000fcc0000000000 */
[----:B------:R-:W-:Y:S06]  /*2c40*/  BAR.ARV 0x6, 0xa0 ;  /* 0x0182800000007b1d */ /* 0x000fec0000002000 */
[----:B------:R-:W4:Y:S01]  /*2c50*/  LDCU UR7, c[0x0][0x38c] ;  /* 0x00007180ff0777ac */ /* 0x000f220008000800 */
[----:B------:R-:W-:Y:S01]  /*2c60*/  IMAD.MOV.U32 R11, RZ, RZ, 0x1 ;  /* 0x00000001ff0b7424 */ /* 0x000fe200078e00ff */
[----:B------:R-:W-:Y:S01]  /*2c70*/  CS2R R8, SRZ ;  /* 0x0000000000087805 */ /* 0x000fe2000001ff00 */
[----:B------:R-:W-:Y:S01]  /*2c80*/  IMAD.MOV.U32 R10, RZ, RZ, RZ ;  /* 0x000000ffff0a7224 */ /* 0x000fe200078e00ff */
[----:B------:R-:W3:Y:S01]  /*2c90*/  LDCU UR6, c[0x0][0x38c] ;  /* 0x00007180ff0677ac */ /* 0x000ee20008000800 */
[----:B------:R-:W-:Y:S01]  /*2ca0*/  UMOV UR15, URZ ;  /* 0x000000ff000f7c82 */ /* 0x000fe20008000000 */
[----:B------:R-:W-:Y:S01]  /*2cb0*/  UMOV UR14, URZ ;  /* 0x000000ff000e7c82 */ /* 0x000fe20008000000 */
[----:B--2---:R-:W-:Y:S01]  /*2cc0*/  ULEA UR5, UR5, UR4, 0x18 ;  /* 0x0000000405057291 */ /* 0x004fe2000f8ec0ff */
[----:B------:R-:W-:Y:S01]  /*2cd0*/  UMOV UR24, 0x0 ;  /* 0x0000000000187882 */ /* 0x000fe20000000000 */
[----:B------:R-:W-:-:S02]  /*2ce0*/  UMOV UR25, 0x4400010 ;  /* 0x0440001000197882 */ /* 0x000fc40000000000 */
[----:B------:R-:W-:Y:S02]  /*2cf0*/  UIADD3 UR10, UPT, UPT, UR5, 0x6400, URZ ;  /* 0x00006400050a7890 */ /* 0x000fe4000fffe0ff */
[----:B------:R-:W-:Y:S02]  /*2d00*/  UIADD3 UR11, UPT, UPT, UR5, 0xc400, URZ ;  /* 0x0000c400050b7890 */ /* 0x000fe4000fffe0ff */
[----:B----4-:R-:W-:Y:S01]  /*2d10*/  UIADD3 UR7, UPT, UPT, UR7, 0x7f, URZ ;  /* 0x0000007f07077890 */ /* 0x010fe2000fffe0ff */
[----:B-1----:R-:W1:Y:S01]  /*2d20*/  LDS R0, [UR5+0x130] ;  /* 0x00013005ff007984 */ /* 0x002e620008000800 */
[----:B------:R-:W-:Y:S02]  /*2d30*/  USHF.R.U32.HI UR10, URZ, 0x4, UR10 ;  /* 0x00000004ff0a7899 */ /* 0x000fe4000801160a */
[----:B------:R-:W-:Y:S02]  /*2d40*/  USHF.R.S32.HI UR4, URZ, 0x1f, UR7 ;  /* 0x0000001fff047899 */ /* 0x000fe40008011407 */
[----:B------:R-:W-:-:S02]  /*2d50*/  USHF.R.U32.HI UR11, URZ, 0x4, UR11 ;  /* 0x00000004ff0b7899 */ /* 0x000fc4000801160b */
[----:B------:R-:W-:Y:S02]  /*2d60*/  ULEA.HI UR4, UR4, UR7, URZ, 0x7 ;  /* 0x0000000704047291 */ /* 0x000fe4000f8f38ff */
[----:B------:R-:W-:Y:S02]  /*2d70*/  ULOP3.LUT UR10, UR10, 0x3fff, URZ, 0xc0, !UPT ;  /* 0x00003fff0a0a7892 */ /* 0x000fe4000f8ec0ff */
[----:B------:R-:W-:Y:S02]  /*2d80*/  USHF.R.S32.HI UR4, URZ, 0x7, UR4 ;  /* 0x00000007ff047899 */ /* 0x000fe40008011404 */
[----:B------:R-:W-:Y:S02]  /*2d90*/  ULOP3.LUT UR11, UR11, 0x3fff, URZ, 0xc0, !UPT ;  /* 0x00003fff0b0b7892 */ /* 0x000fe4000f8ec0ff */
[----:B------:R-:W-:Y:S01]  /*2da0*/  UISETP.LT.AND UP0, UPT, UR4, 0x1, UPT ;  /* 0x000000010400788c */ /* 0x000fe2000bf01270 */
[----:B------:R-:W-:Y:S01]  /*2db0*/  UMOV UR22, 0x0 ;  /* 0x0000000000167882 */ /* 0x000fe20000000000 */
[----:B------:R-:W-:-:S02]  /*2dc0*/  UMOV UR23, 0x4400010 ;  /* 0x0440001000177882 */ /* 0x000fc40000000000 */
[----:B------:R-:W-:Y:S02]  /*2dd0*/  USEL UR9, UR4, 0x1, !UP0 ;  /* 0x0000000104097887 */ /* 0x000fe4000c000000 */
[----:B------:R-:W-:Y:S02]  /*2de0*/  ULOP3.LUT UR10, UR10, 0x10000, URZ, 0xfc, !UPT ;  /* 0x000100000a0a7892 */ /* 0x000fe4000f8efcff */
[----:B------:R-:W-:Y:S02]  /*2df0*/  ULOP3.LUT UR11, UR11, 0x10000, URZ, 0xfc, !UPT ;  /* 0x000100000b0b7892 */ /* 0x000fe4000f8efcff */
[----:B------:R-:W-:Y:S02]  /*2e00*/  UIADD3 UR9, UPT, UPT, -UR9, URZ, URZ ;  /* 0x000000ff09097290 */ /* 0x000fe4000fffe1ff */
[----:B---3--:R-:W-:Y:S01]  /*2e10*/  UISETP.GE.AND UP3, UPT, UR6, 0x1, UPT ;  /* 0x000000010600788c */ /* 0x008fe2000bf66270 */
[----:B------:R-:W-:Y:S01]  /*2e20*/  UMOV UR20, 0x0 ;  /* 0x0000000000147882 */ /* 0x000fe20000000000 */
[----:B------:R-:W-:Y:S01]  /*2e30*/  UMOV UR21, 0x4400010 ;  /* 0x0440001000157882 */ /* 0x000fe20000000000 */
[----:B------:R-:W-:Y:S01]  /*2e40*/  UMOV UR18, 0x0 ;  /* 0x0000000000127882 */ /* 0x000fe20000000000 */
[----:B------:R-:W-:Y:S01]  /*2e50*/  UMOV UR19, 0x4400010 ;  /* 0x0440001000137882 */ /* 0x000fe20000000000 */
[----:B-1----:R-:W-:-:S15]  /*2e60*/  R2UR UR16, R0 ;  /* 0x00000000001072ca */ /* 0x002fde00000e0000 */
.L_x_58:
[----:B------:R-:W-:Y:S02]  /*2e70*/  LEA R0, R10, UR5, 0x3 ;  /* 0x000000050a007c11 */ /* 0x000fe4000f8e18ff */
[----:B------:R-:W-:Y:S02]  /*2e80*/  SHF.L.U32 R2, R9, 0x1f, RZ ;  /* 0x0000001f09027819 */ /* 0x000fe400000006ff */
[----:B------:R-:W-:Y:S01]  /*2e90*/  PLOP3.LUT P0, PT, PT, PT, UP3, 0x80, 0x8 ;  /* 0x000000000008781c */ /* 0x000fe20003f0f038 */
[----:B------:R-:W-:Y:S01]  /*2ea0*/  VIADD R3, R0, 0x90 ;  /* 0x0000009000037836 */ /* 0x000fe20000000000 */
[----:B-1----:R-:W1:Y:S02]  /*2eb0*/  SYNCS.PHASECHK.TRANS64.TRYWAIT P1, [R0+URZ+0x80], R2 ;  /* 0x00008002000075a7 */ /* 0x002e6400080211ff */
[----:B-1-3--:R-:W-:Y:S09]  /*2ec0*/  @!P1 BRA `(.L_x_52) ;  /* 0x0000006000fc9947 */ /* 0x00aff20003800000 */
.L_x_137:
[----:B------:R-:W-:Y:S01]  /*2ed0*/  LEA R4, R10, UR5, 0x4 ;  /* 0x000000050a047c11 */ /* 0x000fe2000f8e20ff */
[----:B------:R-:W-:Y:S01]  /*2ee0*/  @UP3 ULEA UR6, UR14, UR5, 0x3 ;  /* 0x000000050e063291 */ /* 0x000fe2000f8e18ff */
[----:B------:R-:W-:Y:S01]  /*2ef0*/  PLOP3.LUT P2, PT, PT, PT, PT, 0x80, 0x8 ;  /* 0x000000000008781c */ /* 0x000fe20003f4f070 */
[----:B------:R-:W-:Y:S01]  /*2f00*/  ULEA UR7, UR15, UR5, 0x3 ;  /* 0x000000050f077291 */ /* 0x000fe2000f8e18ff */
[----:B------:R-:W-:Y:S02]  /*2f10*/  PRMT R3, RZ, 0x654, R3 ;  /* 0x00000654ff037816 */ /* 0x000fe40000000003 */
[----:B------:R-:W2:Y:S01]  /*2f20*/  LDS.128 R4, [R4+0x110] ;  /* 0x0001100004047984 */ /* 0x000ea20000000c00 */
[----:B-1----:R-:W-:Y:S02]  /*2f30*/  @P0 SHF.L.U32 R2, R8, 0x1f, RZ ;  /* 0x0000001f08020819 */ /* 0x002fe400000006ff */
[----:B------:R-:W-:Y:S01]  /*2f40*/  SHF.L.U32 R0, R11, 0x1f, RZ ;  /* 0x0000001f0b007819 */ /* 0x000fe200000006ff */
[----:B------:R-:W-:Y:S01]  /*2f50*/  @!PT LDS RZ, [RZ] ;  /* 0x00000000fffff984 */ /* 0x000fe20000000800 */
[----:B------:R-:W-:Y:S01]  /*2f60*/  @!PT LDS RZ, [RZ] ;  /* 0x00000000fffff984 */ /* 0x000fe20000000800 */
[----:B------:R-:W-:Y:S01]  /*2f70*/  @!PT LDS RZ, [RZ] ;  /* 0x00000000fffff984 */ /* 0x000fe20000000800 */
[----:B------:R-:W-:Y:S01]  /*2f80*/  @!PT LDS RZ, [RZ] ;  /* 0x00000000fffff984 */ /* 0x000fe20000000800 */
[----:B------:R1:W-:Y:S06]  /*2f90*/  MEMBAR.ALL.CTA ;  /* 0x0000000000007992 */ /* 0x0003ec0000008000 */
[----:B-1----:R-:W1:Y:S02]  /*2fa0*/  FENCE.VIEW.ASYNC.S ;  /* 0x00000000000073c6 */ /* 0x002e640000000000 */
[----:B-1----:R1:W-:Y:S01]  /*2fb0*/  SYNCS.ARRIVE.TRANS64.RED.A1T0 RZ, [R3+URZ], RZ ;  /* 0x000000ff03ff79a7 */ /* 0x0023e200081004ff */
[----:B------:R1:W3:Y:S01]  /*2fc0*/  @P0 SYNCS.PHASECHK.TRANS64.TRYWAIT P2, [UR6], R2 ;  /* 0x00000002ff0005a7 */ /* 0x0002e20008041106 */
[----:B------:R-:W-:Y:S01]  /*2fd0*/  ULEA.HI UR6, UR15, UR15, URZ, 0x1 ;  /* 0x0000000f0f067291 */ /* 0x000fe2000f8f08ff */
[----:B--2---:R-:W-:-:S03]  /*2fe0*/  LOP3.LUT P1, RZ, R6, 0x1, RZ, 0xc0, !PT ;  /* 0x0000000106ff7812 */ /* 0x004fc6000782c0ff */
[----:B------:R-:W-:Y:S02]  /*2ff0*/  USHF.L.U32 UR8, UR6, 0x7, URZ ;  /* 0x0000000706087899 */ /* 0x000fe400080006ff */
[----:B------:R-:W-:Y:S02]  /*3000*/  ULOP3.LUT UR6, UR6, 0xffe, URZ, 0xc0, !UPT ;  /* 0x00000ffe06067892 */ /* 0x000fe4000f8ec0ff */
[----:B------:R-:W-:Y:S02]  /*3010*/  ULOP3.LUT UR8, UR8, 0xffffff00, URZ, 0xc0, !UPT ;  /* 0xffffff0008087892 */ /* 0x000fe4000f8ec0ff */
[----:B------:R-:W-:Y:S02]  /*3020*/  UIADD3 UR6, UPT, UPT, -UR6, UR15, URZ ;  /* 0x0000000f06067290 */ /* 0x000fe4000fffe1ff */
[----:B------:R-:W-:Y:S01]  /*3030*/  UIADD3 UR8, UPT, UPT, UR16, UR8, URZ ;  /* 0x0000000810087290 */ /* 0x000fe2000fffe0ff */
[----:B------:R-:W2:Y:S03]  /*3040*/  SYNCS.PHASECHK.TRANS64.TRYWAIT P0, [UR7+0xc0], R0 ;  /* 0x0000c000ff0075a7 */ /* 0x000ea60008001107 */
[----:B------:R-:W-:Y:S01]  /*3050*/  ULEA UR8, UR6, UR8, 0x14 ;  /* 0x0000000806087291 */ /* 0x000fe2000f8ea0ff */
[----:B-123--:R-:W-:Y:S11]  /*3060*/  @!P0 BRA `(.L_x_53) ;  /* 0x0000006000a88947 */ /* 0x00eff60003800000 */
.L_x_139:
[----:B------:R-:W-:Y:S01]  /*3070*/  IADD3 R10, PT, PT, R10, 0x1, RZ ;  /* 0x000000010a0a7810 */ /* 0x000fe20007ffe0ff */
[----:B------:R-:W-:Y:S06]  /*3080*/  BRA.U !UP3, `(.L_x_54) ;  /* 0x000000010bc07547 */ /* 0x000fec000b800000 */
[----:B------:R-:W-:Y:S01]  /*3090*/  UPLOP3.LUT UP4, UPT, UPT, UPT, UPT, 0x40, 0x4 ;  /* 0x000000000004789c */ /* 0x000fe20003f8e870 */
[----:B------:R-:W-:Y:S01]  /*30a0*/  UMOV UR13, UR9 ;  /* 0x00000009000d7c82 */ /* 0x000fe20008000000 */
[----:B------:R-:W-:Y:S01]  /*30b0*/  UMOV UR12, UR4 ;  /* 0x00000004000c7c82 */ /* 0x000fe20008000000 */
[----:B------:R-:W-:-:S08]  /*30c0*/  UMOV UR17, UR14 ;  /* 0x0000000e00117c82 */ /* 0x000fd00008000000 */
.L_x_57:
[----:B------:R-:W-:Y:S02]  /*30d0*/  UIADD3 UR13, UPT, UPT, UR13, 0x1, URZ ;  /* 0x000000010d0d7890 */ /* 0x000fe4000fffe0ff */
[----:B--2---:R-:W-:Y:S02]  /*30e0*/  ULEA UR6, UR17, UR5, 0x3 ;  /* 0x0000000511067291 */ /* 0x004fe4000f8e18ff */
[----:B------:R-:W-:Y:S01]  /*30f0*/  UISETP.NE.AND UP0, UPT, UR13, URZ, UPT ;  /* 0x000000ff0d00728c */ /* 0x000fe2000bf05270 */
[----:B---3--:R-:W-:Y:S10]  /*3100*/  @P2 BRA `(.L_x_55) ;  /* 0x00000000000c2947 */ /* 0x008ff40003800000 */
[----:B-1----:R-:W-:Y:S04]  /*3110*/  SHF.L.U32 R2, R8, 0x1f, RZ ;  /* 0x0000001f08027819 */ /* 0x002fe800000006ff */
[----:B------:R-:W1:Y:S02]  /*3120*/  SYNCS.PHASECHK.TRANS64.TRYWAIT P0, [UR6], R2 ;  /* 0x00000002ff0075a7 */ /* 0x000e640008001106 */
[----:B-1----:R-:W-:Y:S05]  /*3130*/  @!P0 BRA `(.L_x_56) ;  /* 0x00000060008c8947 */ /* 0x002fea0003800000 */
.L_x_55:
[----:B------:R-:W-:Y:S01]  /*3140*/  UISETP.NE.AND UP1, UPT, UR12, 0x1, UPT ;  /* 0x000000010c00788c */ /* 0x000fe2000bf25270 */
[----:B------:R-:W-:Y:S01]  /*3150*/  PLOP3.LUT P2, PT, PT, PT, PT, 0x80, 0x8 ;  /* 0x000000000008781c */ /* 0x000fe20003f4f070 */
[----:B------:R-:W-:Y:S02]  /*3160*/  UIADD3 UR14, UPT, UPT, UR17, 0x1, URZ ;  /* 0x00000001110e7890 */ /* 0x000fe4000fffe0ff */
[----:B------:R-:W-:Y:S02]  /*3170*/  ULEA UR28, UR17, UR11, 0xb ;  /* 0x0000000b111c7291 */ /* 0x000fe4000f8e58ff */
[----:B------:R-:W-:Y:S01]  /*3180*/  UISETP.NE.AND UP2, UPT, UR14, 0x3, UPT ;  /* 0x000000030e00788c */ /* 0x000fe2000bf45270 */
[----:B------:R-:W-:Y:S01]  /*3190*/  PLOP3.LUT P0, PT, PT, PT, UP1, 0x80, 0x8 ;  /* 0x000000000008781c */ /* 0x000fe20003f0f018 */
[----:B------:R-:W-:Y:S02]  /*31a0*/  UIADD3 UR40, UPT, UPT, UR28, 0x2, URZ ;  /* 0x000000021c287890 */ /* 0x000fe4000fffe0ff */
[----:B------:R-:W-:Y:S02]  /*31b0*/  USEL UR27, URZ, 0x1, UP2 ;  /* 0x00000001ff1b7887 */ /* 0x000fe40009000000 */
[----:B------:R-:W-:Y:S02]  /*31c0*/  USEL UR14, UR14, URZ, UP2 ;  /* 0x000000ff0e0e7287 */ /* 0x000fe40009000000 */
[----:B------:R-:W-:Y:S02]  /*31d0*/  UIADD3 UR36, UPT, UPT, UR28, 0x4, URZ ;  /* 0x000000041c247890 */ /* 0x000fe4000fffe0ff */
[----:B------:R-:W-:Y:S01]  /*31e0*/  @UP1 ULEA UR26, UR14, UR5, 0x3 ;  /* 0x000000050e1a1291 */ /* 0x000fe2000f8e18ff */
[----:B------:R-:W-:Y:S01]  /*31f0*/  LOP3.LUT R8, R8, UR27, RZ, 0x3c, !PT ;  /* 0x0000001b08087c12 */ /* 0x000fe2000f8e3cff */
[----:B------:R-:W-:Y:S02]  /*3200*/  UIADD3 UR32, UPT, UPT, UR28, 0x6, URZ ;  /* 0x000000061c207890 */ /* 0x000fe4000fffe0ff */
[----:B------:R-:W-:Y:S01]  /*3210*/  UIADD3 UR6, UPT, UPT, UR6, 0x18, URZ ;  /* 0x0000001806067890 */ /* 0x000fe2000fffe0ff */
[----:B-1----:R-:W-:Y:S01]  /*3220*/  @P0 SHF.L.U32 R0, R8, 0x1f, RZ ;  /* 0x0000001f08000819 */ /* 0x002fe200000006ff */
[----:B------:R-:W-:Y:S01]  /*3230*/  UIADD3 UR12, UPT, UPT, UR12, -0x1, URZ ;  /* 0xffffffff0c0c7890 */ /* 0x000fe2000fffe0ff */
[----:B------:R-:W-:Y:S02]  /*3240*/  UMOV UR29, 0x40004040 ;  /* 0x40004040001d7882 */ /* 0x000fe40000000000 */
[----:B------:R2:W3:Y:S01]  /*3250*/  @P0 SYNCS.PHASECHK.TRANS64.TRYWAIT P2, [UR26], R0 ;  /* 0x00000000ff0005a7 */ /* 0x0004e2000804111a */
[----:B------:R-:W-:Y:S01]  /*3260*/  ULEA UR26, UR17, UR10, 0x9 ;  /* 0x0000000a111a7291 */ /* 0x000fe2000f8e48ff */
[----:B------:R-:W-:Y:S01]  /*3270*/  UMOV UR27, 0x40004040 ;  /* 0x40004040001b7882 */ /* 0x000fe20000000000 */
[----:B------:R-:W-:Y:S02]  /*3280*/  UMOV UR41, 0x40004040 ;  /* 0x4000404000297882 */ /* 0x000fe40000000000 */
[----:B------:R-:W-:Y:S02]  /*3290*/  UIADD3 UR38, UPT, UPT, UR26, 0x2, URZ ;  /* 0x000000021a267890 */ /* 0x000fe4000fffe0ff */
[----:B------:R-:W-:Y:S02]  /*32a0*/  UIADD3 UR34, UPT, UPT, UR26, 0x4, URZ ;  /* 0x000000041a227890 */ /* 0x000fe4000fffe0ff */
[----:B------:R-:W-:Y:S01]  /*32b0*/  UIADD3 UR30, UPT, UPT, UR26, 0x6, URZ ;  /* 0x000000061a1e7890 */ /* 0x000fe2000fffe0ff */
[----:B------:R2:W-:Y:S01]  /*32c0*/  UTCQMMA gdesc[UR26], gdesc[UR28], tmem[UR8], tmem[UR24], idesc[UR25], UP4 ;  /* 0x00ff181c1a0075ea */ /* 0x0005e2000a000308 */
[----:B------:R-:W-:Y:S01]  /*32d0*/  UPLOP3.LUT UP4, UPT, UPT, UPT, UPT, 0x80, 0x8 ;  /* 0x000000000008789c */ /* 0x000fe20003f8f070 */
[----:B------:R-:W-:Y:S01]  /*32e0*/  UMOV UR39, 0x40004040 ;  /* 0x4000404000277882 */ /* 0x000fe20000000000 */
[----:B------:R-:W-:Y:S01]  /*32f0*/  UMOV UR37, 0x40004040 ;  /* 0x4000404000257882 */ /* 0x000fe20000000000 */
[----:B------:R2:W-:Y:S01]  /*3300*/  UTCQMMA gdesc[UR38], gdesc[UR40], tmem[UR8], tmem[UR22], idesc[UR23], UPT ;  /* 0x00ff1628260075ea */ /* 0x0005e2000b800308 */
[----:B------:R-:W-:Y:S01]  /*3310*/  UMOV UR35, 0x40004040 ;  /* 0x4000404000237882 */ /* 0x000fe20000000000 */
[----:B------:R-:W-:Y:S01]  /*3320*/  UMOV UR33, 0x40004040 ;  /* 0x4000404000217882 */ /* 0x000fe20000000000 */
[----:B------:R-:W-:Y:S01]  /*3330*/  UMOV UR31, 0x40004040 ;  /* 0x40004040001f7882 */ /* 0x000fe20000000000 */
[----:B------:R2:W-:Y:S01]  /*3340*/  UTCQMMA gdesc[UR34], gdesc[UR36], tmem[UR8], tmem[UR20], idesc[UR21], UPT ;  /* 0x00ff1424220075ea */ /* 0x0005e2000b800308 */
[----:B------:R2:W-:Y:S01]  /*3350*/  UTCQMMA gdesc[UR30], gdesc[UR32], tmem[UR8], tmem[UR18], idesc[UR19], UPT ;  /* 0x00ff12201e0075ea */ /* 0x0005e2000b800308 */
[----:B------:R2:W-:Y:S01]  /*3360*/  UTCBAR [UR6], URZ ;  /* 0x000000ff060073e9 */ /* 0x0005e200080000ff */
[----:B------:R-:W-:Y:S01]  /*3370*/  UMOV UR17, UR14 ;  /* 0x0000000e00117c82 */ /* 0x000fe20008000000 */
[----:B------:R-:W-:Y:S05]  /*3380*/  BRA.U UP0, `(.L_x_57) ;  /* 0xfffffffd00507547 */ /* 0x000fea000b83ffff */
.L_x_54:
[----:B------:R-:W-:Y:S01]  /*3390*/  UIADD3 UR15, UPT, UPT, UR15, 0x1, URZ ;  /* 0x000000010f0f7890 */ /* 0x000fe2000fffe0ff */
[C---:B------:R-:W-:Y:S01]  /*33a0*/  ISETP.NE.AND P0, PT, R10.reuse, 0x2, PT ;  /* 0x000000020a00780c */ /* 0x040fe20003f05270 */
[----:B------:R-:W-:Y:S02]  /*33b0*/  UIADD3 UR7, UPT, UPT, UR7, 0xa0, URZ ;  /* 0x000000a007077890 */ /* 0x000fe4000fffe0ff */
[----:B------:R-:W-:Y:S01]  /*33c0*/  UISETP.NE.AND UP0, UPT, UR15, 0x4, UPT ;  /* 0x000000040f00788c */ /* 0x000fe2000bf05270 */
[----:B-12---:R-:W-:Y:S02]  /*33d0*/  SEL R0, RZ, 0x1, P0 ;  /* 0x00000001ff007807 */ /* 0x006fe40000000000 */
[----:B------:R-:W-:Y:S01]  /*33e0*/  SEL R10, R10, RZ, P0 ;  /* 0x000000ff0a0a7207 */ /* 0x000fe20000000000 */
[----:B------:R-:W-:Y:S01]  /*33f0*/  USEL UR6, URZ, 0x1, UP0 ;  /* 0x00000001ff067887 */ /* 0x000fe20008000000 */
[----:B------:R-:W-:Y:S01]  /*3400*/  LOP3.LUT R9, R9, R0, RZ, 0x3c, !PT ;  /* 0x0000000009097212 */ /* 0x000fe200078e3cff */
[----:B------:R-:W-:Y:S01]  /*3410*/  USEL UR15, UR15, URZ, UP0 ;  /* 0x000000ff0f0f7287 */ /* 0x000fe20008000000 */
[----:B------:R1:W-:Y:S03]  /*3420*/  UTCBAR [UR7], URZ ;  /* 0x000000ff070073e9 */ /* 0x0003e600080000ff */
[----:B------:R-:W-:Y:S01]  /*3430*/  LOP3.LUT R11, R11, UR6, RZ, 0x3c, !PT ;  /* 0x000000060b0b7c12 */ /* 0x000fe2000f8e3cff */
[----:B------:R-:W-:Y:S07]  /*3440*/  @P1 BRA `(.L_x_58) ;  /* 0xfffffff800881947 */ /* 0x000fee000383ffff */
[----:B------:R-:W2:Y:S01]  /*3450*/  S2UR UR4, SR_CgaCtaId ;  /* 0x00000000000479c3 */ /* 0x000ea20000008800 */
[----:B------:R-:W-:Y:S01]  /*3460*/  ELECT P0, URZ, PT ;  /* 0x0000000000ff782f */ /* 0x000fe20003800000 */
[----:B------:R-:W-:Y:S01]  /*3470*/  IMAD.MOV.U32 R0, RZ, RZ, 0x1 ;  /* 0x00000001ff007424 */ /* 0x000fe200078e00ff */
[----:B------:R-:W-:Y:S01]  /*3480*/  UIADD3 UR5, UPT, UPT, UR5, 0xc0, URZ ;  /* 0x000000c005057890 */ /* 0x000fe2000fffe0ff */
[----:B------:R-:W-:Y:S01]  /*3490*/  SHF.L.U32 R2, R11, 0x1f, RZ ;  /* 0x0000001f0b027819 */ /* 0x000fe200000006ff */
[----:B------:R-:W-:-:S03]  /*34a0*/  UMOV UR6, 0x40 ;  /* 0x0000004000067882 */ /* 0x000fc60000000000 */
[----:B------:R-:W-:Y:S01]  /*34b0*/  UVIRTCOUNT.DEALLOC.SMPOOL 0x80 ;  /* 0x000000800000784c */ /* 0x000fe20000000000 */
[----:B--2---:R-:W-:Y:S02]  /*34c0*/  ULEA UR4, UR4, UR6, 0x18 ;  /* 0x0000000604047291 */ /* 0x004fe4000f8ec0ff */
[----:B------:R-:W-:-:S07]  /*34d0*/  ULEA UR6, UR15, UR5, 0x3 ;  /* 0x000000050f067291 */ /* 0x000fce000f8e18ff */
[----:B------:R2:W-:Y:S02]  /*34e0*/  @P0 STS.U8 [UR4+0x1c], R0 ;  /* 0x00001c00ff000988 */ /* 0x0005e40008000004 */
[----:B------:R-:W4:Y:S02]  /*34f0*/  SYNCS.PHASECHK.TRANS64.TRYWAIT P0, [UR6], R2 ;  /* 0x00000002ff0075a7 */ /* 0x000f240008001106 */
[----:B--2-4-:R-:W-:Y:S05]  /*3500*/  @!P0 BRA `(.L_x_59) ;  /* 0x0000005c00b08947 */ /* 0x014fea0003800000 */
.L_x_142:
[----:B-1----:R-:W-:-:S04]  /*3510*/  UIADD3 UR7, UPT, UPT, UR15, 0x1, URZ ;  /* 0x000000010f077890 */ /* 0x002fc8000fffe0ff */
[----:B------:R-:W-:-:S04]  /*3520*/  UISETP.NE.AND UP0, UPT, UR7, 0x4, UPT ;  /* 0x000000040700788c */ /* 0x000fc8000bf05270 */
[----:B------:R-:W-:Y:S02]  /*3530*/  USEL UR8, URZ, 0x1, UP0 ;  /* 0x00000001ff087887 */ /* 0x000fe40008000000 */
[----:B------:R-:W-:-:S04]  /*3540*/  USEL UR7, UR7, URZ, UP0 ;  /* 0x000000ff07077287 */ /* 0x000fc80008000000 */
[----:B------:R-:W-:Y:S01]  /*3550*/  ULEA UR6, UR7, UR5, 0x3 ;  /* 0x0000000507067291 */ /* 0x000fe2000f8e18ff */
[----:B--2---:R-:W-:-:S04]  /*3560*/  LOP3.LUT R2, R11, UR8, RZ, 0x3c, !PT ;  /* 0x000000080b027c12 */ /* 0x004fc8000f8e3cff */
[----:B------:R-:W-:-:S04]  /*3570*/  SHF.L.U32 R3, R2, 0x1f, RZ ;  /* 0x0000001f02037819 */ /* 0x000fc800000006ff */
[----:B------:R-:W1:Y:S02]  /*3580*/  SYNCS.PHASECHK.TRANS64.TRYWAIT P0, [UR6], R3 ;  /* 0x00000003ff0075a7 */ /* 0x000e640008001106 */
[----:B-1----:R-:W-:Y:S05]  /*3590*/  @!P0 BRA `(.L_x_60) ;  /* 0x0000005c00a48947 */ /* 0x002fea0003800000 */
.L_x_144:
        /* <DEDUP_REMOVED lines=9> */
.L_x_146:
[----:B------:R-:W-:-:S04]  /*3630*/  UIADD3 UR7, UPT, UPT, UR7, 0x1, URZ ;  /* 0x0000000107077890 */ /* 0x000fc8000fffe0ff */
[----:B------:R-:W-:-:S04]  /*3640*/  UISETP.NE.AND UP0, UPT, UR7, 0x4, UPT ;  /* 0x000000040700788c */ /* 0x000fc8000bf05270 */
[----:B------:R-:W-:Y:S02]  /*3650*/  USEL UR6, URZ, 0x1, UP0 ;  /* 0x00000001ff067887 */ /* 0x000fe40008000000 */
[----:B------:R-:W-:-:S04]  /*3660*/  USEL UR7, UR7, URZ, UP0 ;  /* 0x000000ff07077287 */ /* 0x000fc80008000000 */
[----:B------:R-:W-:Y:S01]  /*3670*/  ULEA UR7, UR7, UR5, 0x3 ;  /* 0x0000000507077291 */ /* 0x000fe2000f8e18ff */
[----:B------:R-:W-:-:S04]  /*3680*/  LOP3.LUT R2, R2, UR6, RZ, 0x3c, !PT ;  /* 0x0000000602027c12 */ /* 0x000fc8000f8e3cff */
[----:B------:R-:W-:-:S04]  /*3690*/  SHF.L.U32 R2, R2, 0x1f, RZ ;  /* 0x0000001f02027819 */ /* 0x000fc800000006ff */
[----:B------:R-:W2:Y:S02]  /*36a0*/  SYNCS.PHASECHK.TRANS64.TRYWAIT P0, [UR7], R2 ;  /* 0x00000002ff0075a7 */ /* 0x000ea40008001107 */
[----:B--2---:R-:W-:Y:S05]  /*36b0*/  @!P0 BRA `(.L_x_62) ;  /* 0x0000005c008c8947 */ /* 0x004fea0003800000 */
.L_x_148:
[----:B------:R-:W-:Y:S01]  /*36c0*/  NOP ;  /* 0x0000000000007918 */ /* 0x000fe20000000000 */
[----:B-1----:R-:W1:Y:S01]  /*36d0*/  LDS R0, [UR4+0x14] ;  /* 0x00001404ff007984 */ /* 0x002e620008000800 */
[----:B------:R-:W-:Y:S01]  /*36e0*/  ULOP3.LUT UR6, UR16, 0xffff, URZ, 0xc0, !UPT ;  /* 0x0000ffff10067892 */ /* 0x000fe2000f8ec0ff */
[----:B------:R-:W-:Y:S01]  /*36f0*/  UMOV UR8, 0xffff ;  /* 0x0000ffff00087882 */ /* 0x000fe20000000000 */
[----:B------:R-:W-:Y:S02]  /*3700*/  UMOV UR5, 0x1 ;  /* 0x0000000100057882 */ /* 0x000fe40000000000 */
[----:B------:R-:W-:-:S04]  /*3710*/  USHF.R.U32.HI UR6, URZ, 0x5, UR6 ;  /* 0x00000005ff067899 */ /* 0x000fc80008011606 */
[----:B------:R-:W-:Y:S02]  /*3720*/  USHF.L.U32 UR8, UR8, UR6, URZ ;  /* 0x0000000608087299 */ /* 0x000fe400080006ff */
[----:B------:R-:W-:-:S04]  /*3730*/  USHF.L.U32 UR5, UR5, UR6, URZ ;  /* 0x0000000605057299 */ /* 0x000fc800080006ff */
[----:B-1----:R-:W-:-:S04]  /*3740*/  LOP3.LUT R0, R0, UR8, RZ, 0xc0, !PT ;  /* 0x0000000800007c12 */ /* 0x002fc8000f8ec0ff */
[----:B------:R-:W-:-:S13]  /*3750*/  ISETP.NE.AND P0, PT, R0, UR8, PT ;  /* 0x0000000800007c0c */ /* 0x000fda000bf05270 */
[----:B------:R-:W-:Y:S05]  /*3760*/  @P0 BRA `(.L_x_63) ;  /* 0x0000000000580947 */ /* 0x000fea0003800000 */
[----:B------:R-:W1:Y:S02]  /*3770*/  LDS R0, [UR4+0x18] ;  /* 0x00001804ff007984 */ /* 0x000e640008000800 */
[----:B-1----:R-:W-:-:S04]  /*3780*/  LOP3.LUT R0, R0, UR5, RZ, 0xc0, !PT ;  /* 0x0000000500007c12 */ /* 0x002fc8000f8ec0ff */
[----:B------:R-:W-:-:S13]  /*3790*/  ISETP.NE.AND P0, PT, R0, UR5, PT ;  /* 0x0000000500007c0c */ /* 0x000fda000bf05270 */
[----:B------:R-:W-:Y:S05]  /*37a0*/  @P0 BRA `(.L_x_64) ;  /* 0x00000000003c0947 */ /* 0x000fea0003800000 */
[----:B------:R-:W1:Y:S01]  /*37b0*/  S2R R2, SR_LANEID ;  /* 0x0000000000027919 */ /* 0x000e620000000000 */
[----:B------:R-:W-:Y:S01]  /*37c0*/  ULOP3.LUT UR8, URZ, UR8, URZ, 0x33, !UPT ;  /* 0x00000008ff087292 */ /* 0x000fe2000f8e33ff */
[----:B------:R-:W-:Y:S02]  /*37d0*/  VOTEU.ANY UR7, UPT, PT ;  /* 0x0000000000077886 */ /* 0x000fe400038e0100 */
[----:B------:R-:W-:-:S03]  /*37e0*/  UFLO.U32 UR7, UR7 ;  /* 0x00000007000772bd */ /* 0x000fc600080e0000 */
[----:B------:R-:W-:-:S04]  /*37f0*/  IMAD.U32 R0, RZ, RZ, UR8 ;  /* 0x00000008ff007e24 */ /* 0x000fc8000f8e00ff */
[----:B------:R2:W4:Y:S02]  /*3800*/  REDUX UR6, R0 ;  /* 0x00000000000673c4 */ /* 0x0005240000000000 */
[----:B------:R1:W-:Y:S02]  /*3810*/  UTCATOMSWS.AND URZ, UR8 ;  /* 0x0000000800ff79e3 */ /* 0x0003e40008000000 */
[----:B-1----:R-:W-:Y:S02]  /*3820*/  ISETP.EQ.U32.AND P0, PT, R2, UR7, PT ;  /* 0x0000000702007c0c */ /* 0x002fe4000bf02070 */
[----:B--2---:R-:W-:Y:S02]  /*3830*/  LOP3.LUT R0, RZ, UR5, RZ, 0x33, !PT ;  /* 0x00000005ff007c12 */ /* 0x004fe4000f8e33ff */
[----:B----4-:R-:W-:Y:S02]  /*3840*/  MOV R2, UR6 ;  /* 0x0000000600027c02 */ /* 0x010fe40008000f00 */
[----:B------:R-:W1:Y:S07]  /*3850*/  REDUX UR5, R0 ;  /* 0x00000000000573c4 */ /* 0x000e6e0000000000 */
[----:B------:R2:W-:Y:S01]  /*3860*/  @P0 ATOMS.AND RZ, [UR4+0x14], R2 ;  /* 0x00001402ffff098c */ /* 0x0005e2000a800004 */
[----:B-1----:R-:W-:-:S05]  /*3870*/  IMAD.U32 R0, RZ, RZ, UR5 ;  /* 0x00000005ff007e24 */ /* 0x002fca000f8e00ff */
[----:B------:R2:W-:Y:S01]  /*3880*/  @P0 ATOMS.AND RZ, [UR4+0x18], R0 ;  /* 0x00001800ffff098c */ /* 0x0005e2000a800004 */
[----:B------:R-:W-:Y:S05]  /*3890*/  BRA `(.L_x_65) ;  /* 0x0000000000147947 */ /* 0x000fea0003800000 */
.L_x_64:
[----:B------:R-:W-:Y:S02]  /*38a0*/  MOV R2, 0x38c0 ;  /* 0x000038c000027802 */ /* 0x000fe40000000f00 */
[----:B---3-5:R-:W-:Y:S05]  /*38b0*/  CALL.REL.NOINC `($__internal_0_$__cuda_sm10x_tcgen05_guardrail_trap_col_being_dealloced_not_returned_by_alloc) ;  /* 0x0000006000707944 */ /* 0x028fea0003c00000 */
[----:B------:R-:W-:Y:S05]  /*38c0*/  BRA `(.L_x_65) ;  /* 0x0000000000087947 */ /* 0x000fea0003800000 */
.L_x_63:
[----:B------:R-:W-:Y:S02]  /*38d0*/  MOV R2, 0x38f0 ;  /* 0x000038f000027802 */ /* 0x000fe40000000f00 */
[----:B---3-5:R-:W-:Y:S05]  /*38e0*/  CALL.REL.NOINC `($__internal_2_$__cuda_sm10x_tcgen05_guardrail_trap_unallocated_columns_being_dealloced) ;  /* 0x00000060007c7944 */ /* 0x028fea0003c00000 */
.L_x_65:
[----:B------:R-:W-:Y:S01]  /*38f0*/  NOP ;  /* 0x0000000000007918 */ /* 0x000fe20000000000 */
[----:B------:R-:W-:Y:S05]  /*3900*/  EXIT ;  /* 0x000000000000794d */ /* 0x000fea0003800000 */
.L_x_47:
[----:B------:R-:W-:-:S09]  /*3910*/  UISETP.NE.OR UP2, UPT, UR8, 0x3, !UP2 ;  /* 0x000000030800788c */ /* 0x000fd2000d745670 */
[----:B------:R-:W-:Y:S05]  /*3920*/  BRA.U UP2, `(.L_x_66) ;  /* 0x0000001102087547 */ /* 0x000fea000b800000 */
[----:B------:R-:W1:Y:S01]  /*3930*/  LDC R0, c[0x0][0xb30] ;  /* 0x0002cc00ff007b82 */ /* 0x000e620000000800 */
[----:B------:R-:W2:Y:S01]  /*3940*/  LDCU.64 UR8, c[0x0][0x888] ;  /* 0x00011100ff0877ac */ /* 0x000ea20008000a00 */
[----:B------:R-:W-:Y:S02]  /*3950*/  HFMA2 R27, -RZ, RZ, 0, 0 ;  /* 0x00000000ff1b7431 */ /* 0x000fe400000001ff */
[----:B------:R-:W-:Y:S01]  /*3960*/  IMAD.MOV.U32 R29, RZ, RZ, 0x1 ;  /* 0x00000001ff1d7424 */ /* 0x000fe200078e00ff */
[----:B------:R-:W-:Y:S01]  /*3970*/  MOV R25, 0x1000 ;  /* 0x0000100000197802 */ /* 0x000fe20000000f00 */
[----:B------:R-:W4:Y:S01]  /*3980*/  LDCU.64 UR4, c[0x0][0x890] ;  /* 0x00011200ff0477ac */ /* 0x000f220008000a00 */
[----:B------:R-:W-:Y:S01]  /*3990*/  IMAD.MOV.U32 R28, RZ, RZ, RZ ;  /* 0x000000ffff1c7224 */ /* 0x000fe200078e00ff */
[----:B------:R-:W3:Y:S01]  /*39a0*/  LDC R24, c[0x0][0x370] ;  /* 0x0000dc00ff187b82 */ /* 0x000ee20000000800 */
[----:B------:R-:W-:Y:S01]  /*39b0*/  UMOV UR7, 0x400 ;  /* 0x0000040000077882 */ /* 0x000fe20000000000 */
[----:B------:R-:W-:-:S02]  /*39c0*/  UPLOP3.LUT UP1, UPT, UPT, UPT, UPT, 0x40, 0x4 ;  /* 0x000000000004789c */ /* 0x000fc40003f2e870 */
[----:B------:R-:W-:-:S04]  /*39d0*/  ULEA UR7, UR37, UR7, 0x18 ;  /* 0x0000000725077291 */ /* 0x000fc8000f8ec0ff */
[----:B------:R-:W3:Y:S01]  /*39e0*/  LDC R3, c[0x0][0xb0c] ;  /* 0x0002c300ff037b82 */ /* 0x000ee20000000800 */
[----:B------:R-:W-:Y:S02]  /*39f0*/  UIADD3 UR13, UPT, UPT, UR7, 0x48, URZ ;  /* 0x00000048070d7890 */ /* 0x000fe4000fffe0ff */
[----:B--2---:R-:W-:Y:S02]  /*3a00*/  UISETP.NE.U32.AND UP2, UPT, UR8, URZ, UPT ;  /* 0x000000ff0800728c */ /* 0x004fe4000bf45070 */
[----:B------:R-:W-:Y:S02]  /*3a10*/  UIADD3 UR33, UPT, UPT, UR7, 0x30, URZ ;  /* 0x0000003007217890 */ /* 0x000fe4000fffe0ff */
[----:B----4-:R-:W-:Y:S01]  /*3a20*/  UISETP.NE.U32.AND UP3, UPT, UR4, URZ, UPT ;  /* 0x000000ff0400728c */ /* 0x010fe2000bf65070 */
[----:B------:R-:W2:Y:S01]  /*3a30*/  LDC R18, c[0x0][0xb20] ;  /* 0x0002c800ff127b82 */ /* 0x000ea20000000800 */
[----:B-1----:R-:W-:Y:S01]  /*3a40*/  ISETP.NE.AND P1, PT, R0, 0x1, PT ;  /* 0x000000010000780c */ /* 0x002fe20003f25270 */
[----:B------:R-:W-:-:S02]  /*3a50*/  UISETP.NE.AND.EX UP2, UPT, UR9, URZ, UPT, UP2 ;  /* 0x000000ff0900728c */ /* 0x000fc4000bf45320 */
[----:B------:R-:W-:Y:S02]  /*3a60*/  UIADD3 UR25, UPT, UPT, UR7, 0x38, URZ ;  /* 0x0000003807197890 */ /* 0x000fe4000fffe0ff */
[----:B------:R-:W-:Y:S02]  /*3a70*/  UIADD3 UR17, UPT, UPT, UR7, 0x40, URZ ;  /* 0x0000004007117890 */ /* 0x000fe4000fffe0ff */
[----:B------:R-:W1:Y:S01]  /*3a80*/  LDC.64 R30, c[0x0][0x348] ;  /* 0x0000d200ff1e7b82 */ /* 0x000e620000000a00 */
[----:B------:R-:W-:Y:S02]  /*3a90*/  UPRMT UR13, UR37, 0x654, UR13 ;  /* 0x00000654250d7896 */ /* 0x000fe4000800000d */
[----:B------:R-:W-:-:S05]  /*3aa0*/  UISETP.NE.AND.EX UP3, UPT, UR5, URZ, UPT, UP3 ;  /* 0x000000ff0500728c */ /* 0x000fca000bf65330 */
[----:B------:R-:W4:Y:S08]  /*3ab0*/  LDC.64 R16, c[0x0][0xb10] ;  /* 0x0002c400ff107b82 */ /* 0x000f300000000a00 */
[----:B------:R-:W1:Y:S08]  /*3ac0*/  LDC.64 R6, c[0x0][0xb18] ;  /* 0x0002c600ff067b82 */ /* 0x000e700000000a00 */
[----:B------:R-:W1:Y:S08]  /*3ad0*/  LDC.64 R4, c[0x0][0xb28] ;  /* 0x0002ca00ff047b82 */ /* 0x000e700000000a00 */
[----:B--23--:R-:W1:Y:S02]  /*3ae0*/  LDC R19, c[0x0][0x374] ;  /* 0x0000dd00ff137b82 */ /* 0x00ce640000000800 */
.L_x_77:
[C---:B------:R-:W-:Y:S02]  /*3af0*/  LEA R0, R28.reuse, UR7, 0x3 ;  /* 0x000000071c007c11 */ /* 0x040fe4000f8e18ff */
[----:B------:R-:W-:Y:S02]  /*3b00*/  SHF.L.U32 R2, R27, 0x1f, RZ ;  /* 0x0000001f1b027819 */ /* 0x000fe400000006ff */
[----:B------:R-:W-:Y:S02]  /*3b10*/  LEA R20, R28, UR7, 0x4 ;  /* 0x000000071c147c11 */ /* 0x000fe4000f8e20ff */
[----:B--2---:R-:W2:Y:S02]  /*3b20*/  SYNCS.PHASECHK.TRANS64.TRYWAIT P0, [R0+URZ+0x80], R2 ;  /* 0x00008002000075a7 */ /* 0x004ea400080011ff */
[----:B--2---:R-:W-:Y:S05]  /*3b30*/  @!P0 BRA `(.L_x_67) ;  /* 0x0000005800848947 */ /* 0x004fea0003800000 */
.L_x_149:
[----:B------:R-:W-:Y:S01]  /*3b40*/  ISETP.GE.AND P0, PT, R40, 0x1, PT ;  /* 0x000000012800780c */ /* 0x000fe20003f06270 */
[----:B------:R-:W3:Y:S01]  /*3b50*/  LDS.128 R20, [R20+0x110] ;  /* 0x0001100014147984 */ /* 0x000ee20000000c00 */
[----:B--2---:R-:W-:Y:S01]  /*3b60*/  VIADD R0, R0, 0x90 ;  /* 0x0000009000007836 */ /* 0x004fe20000000000 */
[----:B------:R-:W-:Y:S01]  /*3b70*/  @!PT LDS RZ, [RZ] ;  /* 0x00000000fffff984 */ /* 0x000fe20000000800 */
[----:B------:R-:W-:Y:S01]  /*3b80*/  @!PT LDS RZ, [RZ] ;  /* 0x00000000fffff984 */ /* 0x000fe20000000800 */
[----:B------:R-:W-:Y:S01]  /*3b90*/  @!PT LDS RZ, [RZ] ;  /* 0x00000000fffff984 */ /* 0x000fe20000000800 */
[----:B------:R-:W-:Y:S01]  /*3ba0*/  @!PT LDS RZ, [RZ] ;  /* 0x00000000fffff984 */ /* 0x000fe20000000800 */
[----:B------:R2:W-:Y:S06]  /*3bb0*/  MEMBAR.ALL.CTA ;  /* 0x0000000000007992 */ /* 0x0005ec0000008000 */
[----:B--2---:R-:W2:Y:S01]  /*3bc0*/  FENCE.VIEW.ASYNC.S ;  /* 0x00000000000073c6 */ /* 0x004ea20000000000 */
[----:B------:R-:W-:Y:S04]  /*3bd0*/  PRMT R0, RZ, 0x654, R0 ;  /* 0x00000654ff007816 */ /* 0x000fe80000000000 */
[----:B--2---:R2:W-:Y:S01]  /*3be0*/  SYNCS.ARRIVE.TRANS64.RED.A1T0 RZ, [R0+URZ], RZ ;  /* 0x000000ff00ff79a7 */ /* 0x0045e200081004ff */
[----:B---3--:R-:W-:Y:S11]  /*3bf0*/  LOP3.LUT P3, RZ, R22, 0x1, RZ, 0xc0, !PT ;  /* 0x0000000116ff7812 */ /* 0x008ff6000786c0ff */
[----:B------:R-:W-:Y:S02]  /*3c00*/  @!UPT UIADD3 URZ, UPT, UPT, URZ, URZ, URZ ;  /* 0x000000fffffff290 */ /* 0x000fe4000fffe0ff */
[----:B------:R-:W-:Y:S02]  /*3c10*/  @P3 MOV R11, R20 ;  /* 0x00000014000b3202 */ /* 0x000fe40000000f00 */
[----:B------:R-:W-:Y:S01]  /*3c20*/  @P3 LOP3.LUT R10, R21, 0xffff, RZ, 0xc0, !PT ;  /* 0x0000ffff150a3812 */ /* 0x000fe200078ec0ff */
[----:B--2---:R-:W-:Y:S06]  /*3c30*/  @!P0 BRA `(.L_x_68) ;  /* 0x0000000000a48947 */ /* 0x004fec0003800000 */
[-C--:B-1----:R-:W-:Y:S01]  /*3c40*/  IMAD.HI.U32 R0, R19, R7.reuse, RZ ;  /* 0x0000000713007227 */ /* 0x082fe200078e00ff */
[----:B------:R-:W-:Y:S02]  /*3c50*/  ISETP.NE.AND P0, PT, R6, 0x1, PT ;  /* 0x000000010600780c */ /* 0x000fe40003f05270 */
[----:B------:R-:W-:Y:S01]  /*3c60*/  ISETP.NE.AND P2, PT, R40, 0x1, PT ;  /* 0x000000012800780c */ /* 0x000fe20003f45270 */
[----:B----4-:R-:W-:Y:S01]  /*3c70*/  IMAD.HI.U32 R9, R24, R16, RZ ;  /* 0x0000001018097227 */ /* 0x010fe200078e00ff */
[----:B------:R-:W-:Y:S02]  /*3c80*/  SHF.R.U32.HI R0, RZ, R18, R0 ;  /* 0x00000012ff007219 */ /* 0x000fe40000011600 */
[----:B------:R-:W-:Y:S01]  /*3c90*/  ISETP.NE.AND P4, PT, R3, 0x1, PT ;  /* 0x000000010300780c */ /* 0x000fe20003f85270 */
[----:B------:R-:W-:Y:S01]  /*3ca0*/  IMAD.HI.U32 R13, R10, R7, RZ ;  /* 0x000000070a0d7227 */ /* 0x000fe200078e00ff */
[----:B------:R-:W-:Y:S02]  /*3cb0*/  SHF.R.U32.HI R9, RZ, R17, R9 ;  /* 0x00000011ff097219 */ /* 0x000fe40000011609 */
[----:B------:R-:W-:Y:S01]  /*3cc0*/  SEL R0, R19, R0, !P0 ;  /* 0x0000000013007207 */ /* 0x000fe20004000000 */
[----:B------:R-:W-:Y:S01]  /*3cd0*/  IMAD.HI.U32 R12, R11, R16, RZ ;  /* 0x000000100b0c7227 */ /* 0x000fe200078e00ff */
[----:B------:R-:W-:Y:S03]  /*3ce0*/  SEL R9, R24, R9, !P4 ;  /* 0x0000000918097207 */ /* 0x000fe60006000000 */
[-C--:B------:R-:W-:Y:S01]  /*3cf0*/  IMAD.HI.U32 R8, R0, R4.reuse, RZ ;  /* 0x0000000400087227 */ /* 0x080fe200078e00ff */
[----:B------:R-:W-:Y:S03]  /*3d00*/  SHF.R.U32.HI R12, RZ, R17, R12 ;  /* 0x00000011ff0c7219 */ /* 0x000fe6000001160c */
[----:B------:R-:W-:Y:S01]  /*3d10*/  IMAD.HI.U32 R2, R9, R4, RZ ;  /* 0x0000000409027227 */ /* 0x000fe200078e00ff */
[-C--:B------:R-:W-:Y:S02]  /*3d20*/  @P2 SHF.R.U32.HI R0, RZ, R5.reuse, R8 ;  /* 0x00000005ff002219 */ /* 0x080fe40000011608 */
[----:B------:R-:W-:Y:S02]  /*3d30*/  SHF.R.U32.HI R8, RZ, R18, R13 ;  /* 0x00000012ff087219 */ /* 0x000fe4000001160d */
[----:B------:R-:W-:Y:S01]  /*3d40*/  @P2 SHF.R.U32.HI R9, RZ, R5, R2 ;  /* 0x00000005ff092219 */ /* 0x000fe20000011602 */
[----:B------:R-:W-:Y:S01]  /*3d50*/  IMAD R0, R40, R0, RZ ;  /* 0x0000000028007224 */ /* 0x000fe200078e02ff */
[----:B------:R-:W-:Y:S02]  /*3d60*/  SEL R8, R10, R8, !P0 ;  /* 0x000000080a087207 */ /* 0x000fe40004000000 */
[----:B------:R-:W-:Y:S01]  /*3d70*/  SEL R2, R11, R12, !P4 ;  /* 0x0000000c0b027207 */ /* 0x000fe20006000000 */
[----:B------:R-:W-:Y:S01]  /*3d80*/  IMAD R12, R40, R9, RZ ;  /* 0x00000009280c7224 */ /* 0x000fe200078e02ff */
[C---:B------:R-:W-:Y:S01]  /*3d90*/  ISETP.GE.AND P0, PT, R8.reuse, R0, PT ;  /* 0x000000000800720c */ /* 0x040fe20003f06270 */
[----:B------:R-:W-:Y:S03]  /*3da0*/  IMAD.HI.U32 R0, R8, R4, RZ ;  /* 0x0000000408007227 */ /* 0x000fe600078e00ff */
[----:B------:R-:W-:Y:S02]  /*3db0*/  ISETP.GE.OR P0, PT, R2, R12, P0 ;  /* 0x0000000c0200720c */ /* 0x000fe40000706670 */
[-C--:B------:R-:W-:Y:S04]  /*3dc0*/  SHF.R.U32.HI R0, RZ, R5.reuse, R0 ;  /* 0x00000005ff007219 */ /* 0x080fe80000011600 */
[----:B------:R-:W-:Y:S05]  /*3dd0*/  SEL R13, R8, R0, !P2 ;  /* 0x00000000080d7207 */ /* 0x000fea0005000000 */
[----:B------:R-:W-:Y:S02]  /*3de0*/  IMAD.MOV R12, RZ, RZ, -R13 ;  /* 0x000000ffff0c7224 */ /* 0x000fe400078e0a0d */
[----:B------:R-:W-:Y:S04]  /*3df0*/  @!P0 IMAD.HI.U32 R0, R2, R4, RZ ;  /* 0x0000000402008227 */ /* 0x000fe800078e00ff */
[----:B------:R-:W-:Y:S01]  /*3e00*/  IMAD R12, R40, R12, R8 ;  /* 0x0000000c280c7224 */ /* 0x000fe200078e0208 */
[----:B------:R-:W-:Y:S04]  /*3e10*/  @!P0 SHF.R.U32.HI R0, RZ, R5, R0 ;  /* 0x00000005ff008219 */ /* 0x000fe80000011600 */
[----:B------:R-:W-:Y:S04]  /*3e20*/  @!P0 SEL R0, R2, R0, !P2 ;  /* 0x0000000002008207 */ /* 0x000fe80005000000 */
[----:B------:R-:W-:Y:S01]  /*3e30*/  @!P0 IADD3 R13, PT, PT, R13, -R0, RZ ;  /* 0x800000000d0d8210 */ /* 0x000fe20007ffe0ff */
[----:B------:R-:W-:Y:S01]  /*3e40*/  @!P0 IMAD R0, R9, R12, R0 ;  /* 0x0000000c09008224 */ /* 0x000fe200078e0200 */
[----:B------:R-:W-:Y:S01]  /*3e50*/  IADD3 R9, PT, PT, -R8, RZ, RZ ;  /* 0x000000ff08097210 */ /* 0x000fe20007ffe1ff */
[--C-:B------:R-:W-:Y:S02]  /*3e60*/  IMAD.MOV R12, RZ, RZ, -R2.reuse ;  /* 0x000000ffff0c7224 */ /* 0x100fe400078e0a02 */
[----:B------:R-:W-:Y:S02]  /*3e70*/  @!P0 IMAD R8, R13, R40, R2 ;  /* 0x000000280d088224 */ /* 0x000fe400078e0202 */
[----:B------:R-:W-:Y:S02]  /*3e80*/  @!P0 IMAD.MOV.U32 R2, RZ, RZ, R0 ;  /* 0x000000ffff028224 */ /* 0x000fe400078e0000 */
[----:B------:R-:W-:Y:S02]  /*3e90*/  IMAD R11, R3, R12, R11 ;  /* 0x0000000c030b7224 */ /* 0x000fe400078e020b */
[----:B------:R-:W-:Y:S02]  /*3ea0*/  IMAD R10, R6, R9, R10 ;  /* 0x00000009060a7224 */ /* 0x000fe400078e020a */
[----:B------:R-:W-:Y:S02]  /*3eb0*/  IMAD R11, R2, R3, R11 ;  /* 0x00000003020b7224 */ /* 0x000fe400078e020b */
[----:B------:R-:W-:Y:S02]  /*3ec0*/  IMAD R10, R8, R6, R10 ;  /* 0x00000006080a7224 */ /* 0x000fe400078e020a */
.L_x_68:
[----:B------:R-:W-:Y:S05]  /*3ed0*/  BRA.U UP1, `(.L_x_69) ;  /* 0x0000000101107547 */ /* 0x000fea000b800000 */
[----:B------:R-:W-:Y:S04]  /*3ee0*/  MOV R2, UR6 ;  /* 0x0000000600027c02 */ /* 0x000fe80008000f00 */
[----:B------:R-:W-:Y:S04]  /*3ef0*/  SHF.L.U32 R2, R2, 0x1f, RZ ;  /* 0x0000001f02027819 */ /* 0x000fe800000006ff */
[----:B------:R-:W2:Y:S02]  /*3f00*/  SYNCS.PHASECHK.TRANS64.TRYWAIT P0, [UR7+0x78], R2 ;  /* 0x00007802ff0075a7 */ /* 0x000ea40008001107 */
[----:B--2---:R-:W-:Y:S05]  /*3f10*/  @!P0 BRA `(.L_x_70) ;  /* 0x0000005400a08947 */ /* 0x004fea0003800000 */
.L_x_69:
[----:B------:R-:W-:Y:S02]  /*3f20*/  R2UR UR35, R15 ;  /* 0x000000000f2372ca */ /* 0x000fe400000e0000 */
[----:B------:R-:W-:Y:S02]  /*3f30*/  R2UR UR34, R14 ;  /* 0x000000000e2272ca */ /* 0x000fe400000e0000 */
[----:B------:R-:W-:Y:S02]  /*3f40*/  ISETP.NE.U32.AND P2, PT, RZ, UR4, PT ;  /* 0x00000004ff007c0c */ /* 0x000fe4000bf45070 */
[----:B------:R-:W-:Y:S02]  /*3f50*/  SHF.L.U32 R14, R29, 0x1f, RZ ;  /* 0x0000001f1d0e7819 */ /* 0x000fe400000006ff */
[----:B------:R-:W-:Y:S05]  /*3f60*/  ISETP.NE.AND.EX P2, PT, RZ, UR5, PT, P2 ;  /* 0x00000005ff007c0c */ /* 0x000fea000bf45320 */
[----:B------:R-:W-:Y:S02]  /*3f70*/  USHF.L.U32 UR35, UR35, 0x6, URZ ;  /* 0x0000000623237899 */ /* 0x000fe400080006ff */
[----:B------:R-:W-:Y:S01]  /*3f80*/  USHF.L.U32 UR34, UR34, 0x8, URZ ;  /* 0x0000000822227899 */ /* 0x000fe200080006ff */
[----:B------:R-:W-:Y:S11]  /*3f90*/  BRA.U !UP3, `(.L_x_71) ;  /* 0x000000010b347547 */ /* 0x000ff6000b800000 */
[----:B------:R-:W-:Y:S01]  /*3fa0*/  UPLOP3.LUT UP0, UPT, UPT, UPT, UP2, 0x80, 0x8 ;  /* 0x000000000008789c */ /* 0x000fe20003f0f020 */
[----:B--2---:R-:W-:Y:S02]  /*3fb0*/  HFMA2 R0, -RZ, RZ, 0, 5.9604644775390625e-08 ;  /* 0x00000001ff007431 */ /* 0x004fe400000001ff */
[----:B------:R-:W-:Y:S03]  /*3fc0*/  IMAD.MOV.U32 R96, RZ, RZ, 0x1 ;  /* 0x00000001ff607424 */ /* 0x000fe600078e00ff */
[----:B------:R-:W-:Y:S05]  /*3fd0*/  PLOP3.LUT P0, PT, PT, PT, UP0, 0x80, 0x8 ;  /* 0x000000000008781c */ /* 0x000fea0003f0f008 */
[----:B------:R-:W2:Y:S01]  /*3fe0*/  @UP0 LDCU.64 UR10, c[0x0][0x888] ;  /* 0x00011100ff0a07ac */ /* 0x000ea20008000a00 */
[----:B------:R-:W-:Y:S07]  /*3ff0*/  @UP0 UIMAD UR8, UR36, UR4, URZ ;  /* 0x00000004240802a4 */ /* 0x000fee000f8e02ff */
[----:B------:R-:W-:Y:S01]  /*4000*/  @!P0 PRMT R96, R0, 0x7610, R96 ;  /* 0x0000761000608816 */ /* 0x000fe20000000060 */
[----:B--2---:R-:W-:Y:S03]  /*4010*/  @UP0 UIMAD.WIDE UR10, UR8, 0x4, UR10 ;  /* 0x00000004080a08a5 */ /* 0x004fe6000f8e020a */
[----:B------:R-:W2:Y:S03]  /*4020*/  @!UP0 LDCU UR8, c[0x0][0x880] ;  /* 0x00011000ff0887ac */ /* 0x000ea60008000800 */
[----:B------:R-:W-:Y:S01]  /*4030*/  IMAD.U32 R8, RZ, RZ, UR10 ;  /* 0x0000000aff087e24 */ /* 0x000fe2000f8e00ff */
[----:B------:R-:W-:Y:S05]  /*4040*/  MOV R9, UR11 ;  /* 0x0000000b00097c02 */ /* 0x000fea0008000f00 */
[----:B-----5:R3:W5:Y:S02]  /*4050*/  @P0 LDG.E R49, desc[UR46][R8.64] ;  /* 0x0000002e08310981 */ /* 0x020764000c1e1900 */
[----:B--23--:R-:W-:Y:S07]  /*4060*/  @!P0 IMAD.U32 R49, RZ, RZ, UR8 ;  /* 0x00000008ff318e24 */ /* 0x00cfee000f8e00ff */
.L_x_71:
[----:B-----5:R-:W-:Y:S01]  /*4070*/  @!P2 FSETP.EQ.AND P0, PT, R49, RZ, PT ;  /* 0x000000ff3100a20b */ /* 0x020fe20003f02000 */
[----:B------:R-:W-:Y:S01]  /*4080*/  @!UPT UIADD3 URZ, UPT, UPT, URZ, URZ, URZ ;  /* 0x000000fffffff290 */ /* 0x000fe2000fffe0ff */
[----:B------:R-:W-:Y:S11]  /*4090*/  @!P2 BRA `(.L_x_72) ;  /* 0x000000000014a947 */ /* 0x000ff60003800000 */
[----:B------:R-:W-:Y:S02]  /*40a0*/  LOP3.LUT P2, RZ, R96, 0xff, RZ, 0xc0, !PT ;  /* 0x000000ff60ff7812 */ /* 0x000fe4000784c0ff */
[----:B------:R-:W-:Y:S04]  /*40b0*/  PLOP3.LUT P0, PT, PT, PT, UP0, 0x80, 0x8 ;  /* 0x000000000008781c */ /* 0x000fe80003f0f008 */
[----:B------:R-:W-:Y:S07]  /*40c0*/  PLOP3.LUT P0, PT, P0, PT, PT, 0x8, 0x80 ;  /* 0x000000000080781c */ /* 0x000fee000070e170 */
[----:B------:R-:W-:Y:S11]  /*40d0*/  @P2 FSETP.EQ.AND P0, PT, R49, RZ, PT ;  /* 0x000000ff3100220b */ /* 0x000ff60003f02000 */
[----:B------:R-:W-:Y:S02]  /*40e0*/  @!UPT UIADD3 URZ, UPT, UPT, URZ, URZ, URZ ;  /* 0x000000fffffff290 */ /* 0x000fe4000fffe0ff */
.L_x_72:
[----:B------:R-:W3:Y:S01]  /*40f0*/  SYNCS.PHASECHK.TRANS64.TRYWAIT P2, [UR7+0x50], R14 ;  /* 0x0000500eff0075a7 */ /* 0x000ee20008041107 */
[----:B------:R-:W-:Y:S04]  /*4100*/  ELECT P4, URZ, PT ;  /* 0x0000000000ff782f */ /* 0x000fe80003880000 */
[----:B------:R-:W-:Y:S11]  /*4110*/  PLOP3.LUT P4, PT, P0, P4, PT, 0xf2, 0x2f ;  /* 0x00000000002f781c */ /* 0x000ff60000789e72 */
[----:B------:R-:W-:Y:S02]  /*4120*/  @!UPT UIADD3 URZ, UPT, UPT, URZ, URZ, URZ ;  /* 0x000000fffffff290 */ /* 0x000fe4000fffe0ff */
[----:B-1----:R-:W-:Y:S05]  /*4130*/  @!P4 IADD3 R8, P0, PT, R30, 0x580, RZ ;  /* 0x000005801e08c810 */ /* 0x002fea0007f1e0ff */
[----:B--2---:R-:W-:Y:S01]  /*4140*/  @!P4 IMAD.X R2, RZ, RZ, R31, P0 ;  /* 0x000000ffff02c224 */ /* 0x004fe200000e061f */
[----:B---3--:R-:W-:Y:S07]  /*4150*/  @!P2 BRA `(.L_x_73) ;  /* 0x000000540028a947 */ /* 0x008fee0003800000 */
.L_x_152:
[----:B------:R-:W-:Y:S01]  /*4160*/  @!P4 R2UR UR8, R2 ;  /* 0x000000000208c2ca */ /* 0x000fe200000e0000 */
[----:B------:R-:W-:Y:S01]  /*4170*/  VOTEU.ALL UP1, P4 ;  /* 0x0000000000ff7886 */ /* 0x000fe20002020000 */
[----:B------:R-:W-:Y:S01]  /*4180*/  @!P4 R2UR UR9, R8 ;  /* 0x000000000809c2ca */ /* 0x000fe200000e0000 */
[----:B-1----:R-:W-:Y:S01]  /*4190*/  @!P4 IMAD.MOV.U32 R0, RZ, RZ, 0x1000 ;  /* 0x00001000ff00c424 */ /* 0x002fe200078e00ff */
[----:B------:R-:W-:Y:S01]  /*41a0*/  UMOV UR10, 0x0 ;  /* 0x00000000000a7882 */ /* 0x000fe20000000000 */
[----:B------:R-:W-:Y:S01]  /*41b0*/  UMOV UR11, 0x10000000 ;  /* 0x10000000000b7882 */ /* 0x000fe20000000000 */
[----:B------:R-:W-:Y:S01]  /*41c0*/  @!UP1 UIADD3 UR32, UPT, UPT, UR7, 0x200, URZ ;  /* 0x0000020007209890 */ /* 0x000fe2000fffe0ff */
[----:B------:R-:W-:Y:S06]  /*41d0*/  VOTEU.ALL UP1, P4 ;  /* 0x0000000000ff7886 */ /* 0x000fec0002020000 */
[----:B------:R-:W-:Y:S01]  /*41e0*/  IMAD.U32 R9, RZ, RZ, UR8 ;  /* 0x00000008ff097e24 */ /* 0x000fe2000f8e00ff */
[----:B------:R-:W-:Y:S01]  /*41f0*/  UPRMT UR8, UR37, 0x654, UR33 ;  /* 0x0000065425087896 */ /* 0x000fe20008000021 */
[----:B------:R-:W-:Y:S03]  /*4200*/  IMAD.U32 R8, RZ, RZ, UR9 ;  /* 0x00000009ff087e24 */ /* 0x000fe6000f8e00ff */
[----:B------:R-:W-:Y:S02]  /*4210*/  @!P4 R2UR UR15, R9 ;  /* 0x00000000090fc2ca */ /* 0x000fe400000e0000 */
[----:B------:R-:W-:Y:S02]  /*4220*/  @!P4 R2UR UR14, R8 ;  /* 0x00000000080ec2ca */ /* 0x000fe400000e0000 */
[----:B------:R-:W-:Y:S05]  /*4230*/  @!P4 IADD3 R8, P0, PT, R30, 0x580, RZ ;  /* 0x000005801e08c810 */ /* 0x000fea0007f1e0ff */
[----:B------:R-:W-:Y:S06]  /*4240*/  @!P4 IMAD.X R2, RZ, RZ, R31, P0 ;  /* 0x000000ffff02c224 */ /* 0x000fec00000e061f */
[----:B------:R1:W-:Y:S01]  /*4250*/  @!UP1 UTMALDG.3D [UR32], [UR14], desc[UR10] ;  /* 0x00000a200e0095b4 */ /* 0x0003e20008011000 */
[----:B------:R1:W-:Y:S01]  /*4260*/  @!P4 SYNCS.ARRIVE.TRANS64.RED.A0TR RZ, [UR7+0x30], R0 ;  /* 0x00003000ffffc9a7 */ /* 0x0003e20008300407 */
[----:B------:R-:W-:Y:S01]  /*4270*/  SYNCS.ARRIVE.TRANS64.RED.A1T0 RZ, [UR8], RZ ;  /* 0x000000ffffff79a7 */ /* 0x000fe20008100408 */
[----:B------:R-:W2:Y:S02]  /*4280*/  SYNCS.PHASECHK.TRANS64.TRYWAIT P2, [UR7+0x58], R14 ;  /* 0x0000580eff0075a7 */ /* 0x000ea40008041107 */
[----:B-12---:R-:W-:Y:S05]  /*4290*/  @!P2 BRA `(.L_x_74) ;  /* 0x0000005000f0a947 */ /* 0x006fea0003800000 */
.L_x_154:
[----:B------:R-:W-:Y:S01]  /*42a0*/  @!P4 R2UR UR8, R2 ;  /* 0x000000000208c2ca */ /* 0x000fe200000e0000 */
[----:B------:R-:W-:Y:S01]  /*42b0*/  VOTEU.ALL UP1, P4 ;  /* 0x0000000000ff7886 */ /* 0x000fe20002020000 */
[----:B------:R-:W-:Y:S01]  /*42c0*/  @!P4 R2UR UR9, R8 ;  /* 0x000000000809c2ca */ /* 0x000fe200000e0000 */
[----:B-1----:R-:W-:Y:S01]  /*42d0*/  @!P4 IMAD.MOV.U32 R0, RZ, RZ, 0x1000 ;  /* 0x00001000ff00c424 */ /* 0x002fe200078e00ff */
[----:B------:R-:W-:Y:S01]  /*42e0*/  UMOV UR10, 0x0 ;  /* 0x00000000000a7882 */ /* 0x000fe20000000000 */
[----:B------:R-:W-:Y:S01]  /*42f0*/  UMOV UR11, 0x10000000 ;  /* 0x10000000000b7882 */ /* 0x000fe20000000000 */
[----:B------:R-:W-:Y:S02]  /*4300*/  @!UP1 UIADD3 UR26, UPT, UPT, UR34, 0x40, URZ ;  /* 0x00000040221a9890 */ /* 0x000fe4000fffe0ff */
[----:B------:R-:W-:Y:S01]  /*4310*/  @!UP1 UIADD3 UR24, UPT, UPT, UR7, 0x1200, URZ ;  /* 0x0000120007189890 */ /* 0x000fe2000fffe0ff */
[----:B------:R-:W-:Y:S01]  /*4320*/  VOTEU.ALL UP1, P4 ;  /* 0x0000000000ff7886 */ /* 0x000fe20002020000 */
[----:B------:R-:W-:Y:S01]  /*4330*/  UMOV UR27, UR35 ;  /* 0x00000023001b7c82 */ /* 0x000fe20008000000 */
[----:B------:R-:W-:Y:S02]  /*4340*/  UMOV UR28, UR36 ;  /* 0x00000024001c7c82 */ /* 0x000fe40008000000 */
        /* <DEDUP_REMOVED lines=12> */
.L_x_156:
[----:B------:R-:W2:Y:S01]  /*4410*/  LDC.64 R12, c[0x0][0xb18] ;  /* 0x0002c600ff0c7b82 */ /* 0x000ea20000000a00 */
[----:B------:R-:W-:Y:S01]  /*4420*/  @!P4 R2UR UR8, R2 ;  /* 0x000000000208c2ca */ /* 0x000fe200000e0000 */
[----:B------:R-:W-:Y:S01]  /*4430*/  VOTEU.ALL UP1, P4 ;  /* 0x0000000000ff7886 */ /* 0x000fe20002020000 */
[----:B------:R-:W-:Y:S01]  /*4440*/  @!P4 R2UR UR9, R8 ;  /* 0x000000000809c2ca */ /* 0x000fe200000e0000 */
[----:B-1----:R-:W-:Y:S01]  /*4450*/  @!P4 IMAD.MOV.U32 R0, RZ, RZ, 0x1000 ;  /* 0x00001000ff00c424 */ /* 0x002fe200078e00ff */
[----:B------:R-:W-:Y:S03]  /*4460*/  UMOV UR10, 0x0 ;  /* 0x00000000000a7882 */ /* 0x000fe60000000000 */
[----:B------:R-:W1:Y:S01]  /*4470*/  @!P1 LDC R2, c[0x0][0xb0c] ;  /* 0x0002c300ff029b82 */ /* 0x000e620000000800 */
[----:B------:R-:W-:Y:S01]  /*4480*/  @!UP1 UIADD3 UR18, UPT, UPT, UR34, 0x80, URZ ;  /* 0x0000008022129890 */ /* 0x000fe2000fffe0ff */
[----:B------:R-:W-:Y:S01]  /*4490*/  @P3 SHF.R.U32.HI R26, RZ, 0x10, R21 ;  /* 0x00000010ff1a3819 */ /* 0x000fe20000011615 */
[----:B------:R-:W-:Y:S01]  /*44a0*/  @!UP1 UIADD3 UR16, UPT, UPT, UR7, 0x2200, URZ ;  /* 0x0000220007109890 */ /* 0x000fe2000fffe0ff */
[----:B------:R-:W-:Y:S01]  /*44b0*/  VIADD R28, R28, 0x1 ;  /* 0x000000011c1c7836 */ /* 0x000fe20000000000 */
[----:B------:R-:W-:Y:S01]  /*44c0*/  VOTEU.ALL UP1, P4 ;  /* 0x0000000000ff7886 */ /* 0x000fe20002020000 */
[----:B------:R-:W-:Y:S01]  /*44d0*/  UMOV UR11, 0x10000000 ;  /* 0x10000000000b7882 */ /* 0x000fe20000000000 */
[----:B------:R-:W-:Y:S01]  /*44e0*/  UMOV UR19, UR35 ;  /* 0x0000002300137c82 */ /* 0x000fe20008000000 */
[----:B------:R-:W-:Y:S01]  /*44f0*/  IMAD.U32 R9, RZ, RZ, UR8 ;  /* 0x00000008ff097e24 */ /* 0x000fe2000f8e00ff */
[----:B------:R-:W-:Y:S01]  /*4500*/  UMOV UR20, UR36 ;  /* 0x0000002400147c82 */ /* 0x000fe20008000000 */
[----:B------:R-:W-:Y:S01]  /*4510*/  IMAD.U32 R8, RZ, RZ, UR9 ;  /* 0x00000009ff087e24 */ /* 0x000fe2000f8e00ff */
[----:B------:R-:W-:Y:S02]  /*4520*/  UPRMT UR8, UR37, 0x654, UR17 ;  /* 0x0000065425087896 */ /* 0x000fe40008000011 */
[----:B------:R-:W-:Y:S02]  /*4530*/  @!P4 R2UR UR15, R9 ;  /* 0x00000000090fc2ca */ /* 0x000fe400000e0000 */
[----:B------:R-:W-:Y:S02]  /*4540*/  @!P4 R2UR UR14, R8 ;  /* 0x00000000080ec2ca */ /* 0x000fe400000e0000 */
[----:B------:R-:W3:Y:S11]  /*4550*/  LDC.64 R8, c[0x0][0xb10] ;  /* 0x0002c400ff087b82 */ /* 0x000ef60000000a00 */
[----:B------:R1:W-:Y:S01]  /*4560*/  @!UP1 UTMALDG.3D [UR16], [UR14], desc[UR10] ;  /* 0x00000a100e0095b4 */ /* 0x0003e20008011000 */
[----:B------:R5:W-:Y:S01]  /*4570*/  @!P4 SYNCS.ARRIVE.TRANS64.RED.A0TR RZ, [UR7+0x40], R0 ;  /* 0x00004000ffffc9a7 */ /* 0x000be20008300407 */
[C---:B---3--:R-:W-:Y:S01]  /*4580*/  @!P1 IMAD.HI.U32 R8, R11.reuse, R8, RZ ;  /* 0x000000080b089227 */ /* 0x048fe200078e00ff */
[----:B--2---:R-:W-:Y:S02]  /*4590*/  @!P1 ISETP.NE.AND P0, PT, R12, 0x1, PT ;  /* 0x000000010c00980c */ /* 0x004fe40003f05270 */
[----:B-1----:R-:W-:Y:S01]  /*45a0*/  @!P1 ISETP.NE.AND P2, PT, R2, 0x1, PT ;  /* 0x000000010200980c */ /* 0x002fe20003f45270 */
[----:B------:R-:W-:Y:S01]  /*45b0*/  SYNCS.ARRIVE.TRANS64.RED.A1T0 RZ, [UR8], RZ ;  /* 0x000000ffffff79a7 */ /* 0x000fe20008100408 */
[C---:B------:R-:W-:Y:S01]  /*45c0*/  @!P1 IMAD.HI.U32 R13, R10.reuse, R13, RZ ;  /* 0x0000000d0a0d9227 */ /* 0x040fe200078e00ff */
[----:B------:R-:W-:Y:S04]  /*45d0*/  @!P1 SHF.R.U32.HI R8, RZ, R9, R8 ;  /* 0x00000009ff089219 */ /* 0x000fe80000011608 */
[----:B------:R-:W-:Y:S01]  /*45e0*/  @!P1 SEL R8, R11, R8, !P2 ;  /* 0x000000080b089207 */ /* 0x000fe20005000000 */
[----:B------:R-:W1:Y:S01]  /*45f0*/  SYNCS.PHASECHK.TRANS64.TRYWAIT P5, [UR7+0x68], R14 ;  /* 0x0000680eff0075a7 */ /* 0x000e6200080a1107 */
[----:B-----5:R-:W2:Y:S02]  /*4600*/  @!P1 LDC R0, c[0x0][0xb20] ;  /* 0x0002c800ff009b82 */ /* 0x020ea40000000800 */
[----:B--2---:R-:W-:Y:S04]  /*4610*/  @!P1 SHF.R.U32.HI R0, RZ, R0, R13 ;  /* 0x00000000ff009219 */ /* 0x004fe8000001160d */
[----:B------:R-:W-:Y:S05]  /*4620*/  @!P1 SEL R9, R10, R0, !P0 ;  /* 0x000000000a099207 */ /* 0x000fea0004000000 */
[----:B------:R-:W-:Y:S02]  /*4630*/  @!P1 IMAD.IADD R0, R9, 0x1, -R8 ;  /* 0x0000000109009824 */ /* 0x000fe400078e0a08 */
[----:B------:R-:W-:Y:S02]  /*4640*/  @!P1 IMAD.IADD R8, R8, 0x1, -R9 ;  /* 0x0000000108089824 */ /* 0x000fe400078e0a09 */
[----:B------:R-:W-:Y:S02]  /*4650*/  @!P1 IMAD R11, R0, R2, R11 ;  /* 0x00000002000b9224 */ /* 0x000fe400078e020b */
[----:B------:R-:W-:Y:S01]  /*4660*/  @!P1 IMAD R10, R8, R12, R10 ;  /* 0x0000000c080a9224 */ /* 0x000fe200078e020a */
[----:B-1----:R-:W-:Y:S06]  /*4670*/  @!P5 BRA `(.L_x_76) ;  /* 0x000000500028d947 */ /* 0x002fec0003800000 */
.L_x_158:
[----:B------:R-:W-:Y:S01]  /*4680*/  @!P4 IADD3 R2, P0, PT, R30, 0x580, RZ ;  /* 0x000005801e02c810 */ /* 0x000fe20007f1e0ff */
[----:B------:R-:W-:Y:S01]  /*4690*/  VOTEU.ALL UP1, P4 ;  /* 0x0000000000ff7886 */ /* 0x000fe20002020000 */
[----:B------:R-:W-:Y:S01]  /*46a0*/  UMOV UR18, 0x0 ;  /* 0x0000000000127882 */ /* 0x000fe20000000000 */
[----:B------:R-:W-:Y:S01]  /*46b0*/  UMOV UR19, 0x10000000 ;  /* 0x1000000000137882 */ /* 0x000fe20000000000 */
[----:B------:R-:W-:Y:S01]  /*46c0*/  @!P4 R2UR UR9, R2 ;  /* 0x000000000209c2ca */ /* 0x000fe200000e0000 */
[----:B-1----:R-:W-:Y:S01]  /*46d0*/  @!P4 IMAD.X R0, RZ, RZ, R31, P0 ;  /* 0x000000ffff00c224 */ /* 0x002fe200000e061f */
[----:B------:R-:W-:Y:S01]  /*46e0*/  @!UP1 UIADD3 UR10, UPT, UPT, UR34, 0xc0, URZ ;  /* 0x000000c0220a9890 */ /* 0x000fe2000fffe0ff */
[----:B------:R-:W-:Y:S01]  /*46f0*/  ISETP.NE.AND P0, PT, R28, 0x2, PT ;  /* 0x000000021c00780c */ /* 0x000fe20003f05270 */
[----:B------:R-:W-:Y:S01]  /*4700*/  UMOV UR11, UR35 ;  /* 0x00000023000b7c82 */ /* 0x000fe20008000000 */
[----:B------:R-:W-:Y:S01]  /*4710*/  UMOV UR12, UR36 ;  /* 0x00000024000c7c82 */ /* 0x000fe20008000000 */
[----:B------:R-:W-:Y:S01]  /*4720*/  @!P4 R2UR UR8, R0 ;  /* 0x000000000008c2ca */ /* 0x000fe200000e0000 */
[----:B------:R-:W-:Y:S01]  /*4730*/  IMAD.IADD R14, R10, 0x1, R94 ;  /* 0x000000010a0e7824 */ /* 0x000fe200078e025e */
[----:B------:R-:W-:Y:S01]  /*4740*/  @P3 R2UR UR36, R26 ;  /* 0x000000001a2432ca */ /* 0x000fe200000e0000 */
[----:B------:R-:W-:Y:S01]  /*4750*/  IMAD.IADD R15, R11, 0x1, R95 ;  /* 0x000000010b0f7824 */ /* 0x000fe200078e025f */
[----:B------:R-:W-:Y:S02]  /*4760*/  SEL R0, RZ, 0x1, P0 ;  /* 0x00000001ff007807 */ /* 0x000fe40000000000 */
[----:B------:R-:W-:Y:S01]  /*4770*/  LOP3.LUT R29, R29, 0x1, RZ, 0x3c, !PT ;  /* 0x000000011d1d7812 */ /* 0x000fe200078e3cff */
[----:B------:R-:W-:Y:S01]  /*4780*/  IMAD.U32 R8, RZ, RZ, UR9 ;  /* 0x00000009ff087e24 */ /* 0x000fe2000f8e00ff */
[----:B------:R-:W-:Y:S01]  /*4790*/  @!UP1 UIADD3 UR9, UPT, UPT, UR7, 0x48, URZ ;  /* 0x0000004807099890 */ /* 0x000fe2000fffe0ff */
[----:B------:R-:W-:Y:S02]  /*47a0*/  LOP3.LUT R27, R27, R0, RZ, 0x3c, !PT ;  /* 0x000000001b1b7212 */ /* 0x000fe400078e3cff */
[----:B------:R-:W-:Y:S02]  /*47b0*/  SEL R28, R28, RZ, P0 ;  /* 0x000000ff1c1c7207 */ /* 0x000fe40000000000 */
[----:B------:R-:W-:Y:S01]  /*47c0*/  IMAD.U32 R9, RZ, RZ, UR8 ;  /* 0x00000008ff097e24 */ /* 0x000fe2000f8e00ff */
[----:B------:R-:W-:Y:S01]  /*47d0*/  @!P4 R2UR UR14, R8 ;  /* 0x00000000080ec2ca */ /* 0x000fe200000e0000 */
[----:B------:R-:W-:Y:S01]  /*47e0*/  @!UP1 UIADD3 UR8, UPT, UPT, UR7, 0x3200, URZ ;  /* 0x0000320007089890 */ /* 0x000fe2000fffe0ff */
[----:B------:R-:W-:Y:S02]  /*47f0*/  VOTEU.ALL UP1, P4 ;  /* 0x0000000000ff7886 */ /* 0x000fe40002020000 */
[----:B------:R-:W-:Y:S11]  /*4800*/  @!P4 R2UR UR15, R9 ;  /* 0x00000000090fc2ca */ /* 0x000ff600000e0000 */
[----:B------:R-:W-:Y:S02]  /*4810*/  @!UPT UIADD3 URZ, UPT, UPT, URZ, URZ, URZ ;  /* 0x000000fffffff290 */ /* 0x000fe4000fffe0ff */
[----:B------:R2:W-:Y:S01]  /*4820*/  @!UP1 UTMALDG.3D [UR8], [UR14], desc[UR18] ;  /* 0x000012080e0095b4 */ /* 0x0005e20008011000 */
[----:B------:R2:W-:Y:S01]  /*4830*/  @!P4 SYNCS.ARRIVE.TRANS64.RED.A0TR RZ, [UR7+0x48], R25 ;  /* 0x00004819ffffc9a7 */ /* 0x0005e20008300407 */
[----:B------:R-:W-:Y:S01]  /*4840*/  UPLOP3.LUT UP1, UPT, UPT, UPT, UPT, 0x80, 0x8 ;  /* 0x000000000008789c */ /* 0x000fe20003f2f070 */
[----:B------:R-:W-:Y:S01]  /*4850*/  SYNCS.ARRIVE.TRANS64.RED.A1T0 RZ, [UR13], RZ ;  /* 0x000000ffffff79a7 */ /* 0x000fe2000810040d */
[----:B------:R-:W-:Y:S09]  /*4860*/  @P3 BRA `(.L_x_77) ;  /* 0xfffffff000a03947 */ /* 0x000ff2000383ffff */
[----:B------:R-:W-:-:S04]  /*4870*/  SHF.L.U32 R2, R29, 0x1f, RZ ;  /* 0x0000001f1d027819 */ /* 0x000fc800000006ff */
[----:B------:R-:W1:Y:S02]  /*4880*/  SYNCS.PHASECHK.TRANS64.TRYWAIT P0, [UR7+0x50], R2 ;  /* 0x00005002ff0075a7 */ /* 0x000e640008001107 */
[----:B-1----:R-:W-:Y:S05]  /*4890*/  @!P0 BRA `(.L_x_78) ;  /* 0x0000004c00b88947 */ /* 0x002fea0003800000 */
.L_x_160:
[----:B------:R-:W3:Y:S02]  /*48a0*/  SYNCS.PHASECHK.TRANS64.TRYWAIT P0, [UR7+0x58], R2 ;  /* 0x00005802ff0075a7 */ /* 0x000ee40008001107 */
[----:B---3--:R-:W-:Y:S05]  /*48b0*/  @!P0 BRA `(.L_x_79) ;  /* 0x0000004c00c88947 */ /* 0x008fea0003800000 */
.L_x_162:
[----:B------:R-:W3:Y:S02]  /*48c0*/  SYNCS.PHASECHK.TRANS64.TRYWAIT P0, [UR7+0x60], R2 ;  /* 0x00006002ff0075a7 */ /* 0x000ee40008001107 */
[----:B---3--:R-:W-:Y:S05]  /*48d0*/  @!P0 BRA `(.L_x_80) ;  /* 0x0000004c00d88947 */ /* 0x008fea0003800000 */
.L_x_164:
[----:B-1----:R-:W-:-:S07]  /*48e0*/  MOV R0, UR7 ;  /* 0x0000000700007c02 */ /* 0x002fce0008000f00 */
.L_x_81:
[----:B-1----:R-:W-:-:S04]  /*48f0*/  SHF.L.U32 R2, R29, 0x1f, RZ ;  /* 0x0000001f1d027819 */ /* 0x002fc800000006ff */
[----:B------:R1:W3:Y:S03]  /*4900*/  SYNCS.PHASECHK.TRANS64.TRYWAIT P0, [R0+URZ+0x68], R2 ;  /* 0x00006802000075a7 */ /* 0x0002e600080011ff */
[----:B---3--:R-:W-:Y:S05]  /*4910*/  @!P0 NANOSLEEP.SYNCS 0x989680 ;  /* 0x009896800000895d */ /* 0x008fea0003900000 */
[----:B------:R-:W3:Y:S02]  /*4920*/  @!P0 SYNCS.PHASECHK.TRANS64 P0, [R0+URZ+0x68], R2 ;  /* 0x00006802000085a7 */ /* 0x000ee400080010ff */
[----:B--23--:R-:W-:Y:S05]  /*4930*/  @P0 EXIT ;  /* 0x000000000000094d */ /* 0x00cfea0003800000 */
[----:B------:R-:W-:Y:S05]  /*4940*/  BRA `(.L_x_81) ;  /* 0xfffffffc00e87947 */ /* 0x000fea000383ffff */
.L_x_66:
[----:B------:R-:W-:-:S06]  /*4950*/  UISETP.GE.AND UP1, UPT, UR8, 0x4, UPT ;  /* 0x000000040800788c */ /* 0x000fcc000bf26270 */
[----:B------:R-:W-:-:S13]  /*4960*/  PLOP3.LUT P0, PT, PT, PT, UP1, 0x80, 0x8 ;  /* 0x000000000008781c */ /* 0x000fda0003f0f018 */
[----:B------:R-:W-:Y:S05]  /*4970*/  @!P0 EXIT ;  /* 0x000000000000894d */ /* 0x000fea0003800000 */
[----:B------:R-:W-:Y:S01]  /*4980*/  BAR.SYNC.DEFER_BLOCKING 0x6, 0xa0 ;  /* 0x0182800000007b1d */ /* 0x000fe20000010000 */
[C---:B------:R-:W-:Y:S01]  /*4990*/  IMAD.SHL.U32 R3, R108.reuse, 0x40, RZ ;  /* 0x000000406c037824 */ /* 0x040fe200078e00ff */
[C---:B------:R-:W-:Y:S01]  /*49a0*/  LOP3.LUT R110, R108.reuse, 0x60, RZ, 0xc0, !PT ;  /* 0x000000606c6e7812 */ /* 0x040fe200078ec0ff */
[C---:B------:R-:W-:Y:S01]  /*49b0*/  IMAD.SHL.U32 R100, R108.reuse, 0x20, RZ ;  /* 0x000000206c647824 */ /* 0x040fe200078e00ff */
[----:B------:R-:W-:Y:S01]  /*49c0*/  CS2R R106, SRZ ;  /* 0x00000000006a7805 */ /* 0x000fe2000001ff00 */
[C---:B------:R-:W-:Y:S01]  /*49d0*/  IMAD.SHL.U32 R4, R108.reuse, 0x2, RZ ;  /* 0x000000026c047824 */ /* 0x040fe200078e00ff */
[----:B------:R-:W-:Y:S02]  /*49e0*/  UMOV UR49, 0x400 ;  /* 0x0000040000317882 */ /* 0x000fe40000000000 */
[----:B------:R-:W1:Y:S01]  /*49f0*/  LDC R99, c[0x0][0x370] ;  /* 0x0000dc00ff637b82 */ /* 0x000e620000000800 */
[----:B------:R-:W-:Y:S01]  /*4a00*/  ULEA UR49, UR37, UR49, 0x18 ;  /* 0x0000003125317291 */ /* 0x000fe2000f8ec0ff */
[----:B------:R-:W-:Y:S01]  /*4a10*/  LOP3.LUT R2, R3, 0x180, RZ, 0xc0, !PT ;  /* 0x0000018003027812 */ /* 0x000fe200078ec0ff */
[----:B------:R-:W-:Y:S01]  /*4a20*/  IMAD.U32 R46, R108, 0x10000, RZ ;  /* 0x000100006c2e7824 */ /* 0x000fe200078e00ff */
[----:B------:R-:W-:Y:S01]  /*4a30*/  LOP3.LUT R100, R100, 0xc00, RZ, 0xc0, !PT ;  /* 0x00000c0064647812 */ /* 0x000fe200078ec0ff */
[----:B------:R-:W-:Y:S01]  /*4a40*/  UIADD3 UR4, UPT, UPT, UR49, 0x4200, URZ ;  /* 0x0000420031047890 */ /* 0x000fe2000fffe0ff */
[----:B------:R-:W-:Y:S01]  /*4a50*/  LOP3.LUT R4, R2, 0x20, R4, 0xf8, !PT ;  /* 0x0000002002047812 */ /* 0x000fe200078ef804 */
[----:B------:R-:W-:Y:S01]  /*4a60*/  IMAD.SHL.U32 R2, R108, 0x8, RZ ;  /* 0x000000086c027824 */ /* 0x000fe200078e00ff */
[----:B------:R-:W2:Y:S01]  /*4a70*/  LDC R42, c[0x0][0xb0c] ;  /* 0x0002c300ff2a7b82 */ /* 0x000ea20000000800 */
[----:B------:R-:W-:Y:S01]  /*4a80*/  LOP3.LUT R100, R100, 0x40, R3, 0xf8, !PT ;  /* 0x0000004064647812 */ /* 0x000fe200078ef803 */
[----:B------:R-:W-:Y:S01]  /*4a90*/  IMAD.MOV.U32 R45, RZ, RZ, RZ ;  /* 0x000000ffff2d7224 */ /* 0x000fe200078e00ff */
[----:B------:R-:W-:Y:S01]  /*4aa0*/  LOP3.LUT R46, R46, 0x600000, RZ, 0xc0, !PT ;  /* 0x006000002e2e7812 */ /* 0x000fe200078ec0ff */
[----:B------:R-:W-:Y:S01]  /*4ab0*/  IMAD.MOV.U32 R112, RZ, RZ, RZ ;  /* 0x000000ffff707224 */ /* 0x000fe200078e00ff */
[----:B------:R-:W-:-:S02]  /*4ac0*/  LOP3.LUT R108, R108, 0x2, RZ, 0xc0, !PT ;  /* 0x000000026c6c7812 */ /* 0x000fc400078ec0ff */
[----:B------:R-:W-:Y:S02]  /*4ad0*/  CS2R R104, SRZ ;  /* 0x0000000000687805 */ /* 0x000fe4000001ff00 */
[----:B------:R-:W-:Y:S01]  /*4ae0*/  LOP3.LUT R2, R4, 0x30, R2, 0x78, !PT ;  /* 0x0000003004027812 */ /* 0x000fe200078e7802 */
[----:B------:R-:W4:Y:S01]  /*4af0*/  LDC R97, c[0x0][0xb20] ;  /* 0x0002c800ff617b82 */ /* 0x000f220000000800 */
[----:B------:R-:W3:Y:S01]  /*4b00*/  LDS R0, [UR49+0x130] ;  /* 0x00013031ff007984 */ /* 0x000ee20008000800 */
[----:B------:R-:W-:Y:S01]  /*4b10*/  LOP3.LUT R100, R100, 0x200, R3, 0xf8, !PT ;  /* 0x0000020064647812 */ /* 0x000fe200078ef803 */
[----:B------:R-:W-:Y:S01]  /*4b20*/  IMAD.MOV R102, RZ, RZ, -R108 ;  /* 0x000000ffff667224 */ /* 0x000fe200078e0a6c */
[----:B------:R-:W1:Y:S01]  /*4b30*/  LDCU.64 UR52, c[0x0][0x348] ;  /* 0x00006900ff3477ac */ /* 0x000e620008000a00 */
[----:B------:R-:W-:Y:S01]  /*4b40*/  IMAD.U32 R109, RZ, RZ, UR4 ;  /* 0x00000004ff6d7e24 */ /* 0x000fe2000f8e00ff */
[----:B------:R-:W-:Y:S02]  /*4b50*/  LOP3.LUT R100, R100, R2, RZ, 0xfc, !PT ;  /* 0x0000000264647212 */ /* 0x000fe400078efcff */
[----:B------:R-:W1:Y:S01]  /*4b60*/  LDC R41, c[0x0][0xb30] ;  /* 0x0002cc00ff297b82 */ /* 0x000e620000000800 */
[----:B------:R-:W1:Y:S01]  /*4b70*/  LDCU.64 UR38, c[0x0][0x888] ;  /* 0x00011100ff2677ac */ /* 0x000e620008000a00 */
[----:B------:R-:W1:Y:S06]  /*4b80*/  LDCU.64 UR44, c[0x0][0x890] ;  /* 0x00011200ff2c77ac */ /* 0x000e6c0008000a00 */
[----:B------:R-:W1:Y:S01]  /*4b90*/  LDC.64 R92, c[0x0][0xb10] ;  /* 0x0002c400ff5c7b82 */ /* 0x000e620000000a00 */
[----:B------:R-:W-:-:S07]  /*4ba0*/  UIADD3 UR48, UPT, UPT, UR49, 0x200, URZ ;  /* 0x0000020031307890 */ /* 0x000fce000fffe0ff */
[----:B------:R-:W1:Y:S08]  /*4bb0*/  LDC.64 R38, c[0x0][0xb18] ;  /* 0x0002c600ff267b82 */ /* 0x000e700000000a00 */
[----:B------:R-:W1:Y:S08]  /*4bc0*/  LDC.64 R36, c[0x0][0xb28] ;  /* 0x0002ca00ff247b82 */ /* 0x000e700000000a00 */
[----:B------:R-:W1:Y:S01]  /*4bd0*/  LDC.64 R90, c[0x0][0x8b0] ;  /* 0x00022c00ff5a7b82 */ /* 0x000e620000000a00 */
[----:B---3--:R-:W-:-:S07]  /*4be0*/  IMAD.IADD R46, R0, 0x1, R46 ;  /* 0x00000001002e7824 */ /* 0x008fce00078e022e */
[----:B------:R-:W3:Y:S08]  /*4bf0*/  LDC.64 R88, c[0x0][0x8a8] ;  /* 0x00022a00ff587b82 */ /* 0x000ef00000000a00 */
[----:B--2-4-:R-:W1:Y:S02]  /*4c00*/  LDC R98, c[0x0][0x374] ;  /* 0x0000dd00ff627b82 */ /* 0x014e640000000800 */
.L_x_123:
[----:B------:R-:W-:Y:S02]  /*4c10*/  LEA R0, R112, UR49, 0x3 ;  /* 0x0000003170007c11 */ /* 0x000fe4000f8e18ff */
[----:B------:R-:W-:Y:S02]  /*4c20*/  SHF.L.U32 R2, R106, 0x1f, RZ ;  /* 0x0000001f6a027819 */ /* 0x000fe400000006ff */
[----:B------:R-:W-:Y:S02]  /*4c30*/  LEA R16, R112, UR49, 0x4 ;  /* 0x0000003170107c11 */ /* 0x000fe4000f8e20ff */
[----:B------:R-:W2:Y:S02]  /*4c40*/  SYNCS.PHASECHK.TRANS64.TRYWAIT P0, [R0+URZ+0x80], R2 ;  /* 0x00008002000075a7 */ /* 0x000ea400080011ff */
[----:B-12---:R-:W-:Y:S05]  /*4c50*/  @!P0 BRA `(.L_x_82) ;  /* 0x0000004c00108947 */ /* 0x006fea0003800000 */
.L_x_165:
[----:B------:R-:W4:Y:S01]  /*4c60*/  LDC.64 R10, c[0x0][0xb10] ;  /* 0x0002c400ff0a7b82 */ /* 0x000f220000000a00 */
[----:B------:R-:W3:Y:S01]  /*4c70*/  LDS.128 R16, [R16+0x110] ;  /* 0x0001100010107984 */ /* 0x000ee20000000c00 */
[----:B-1----:R-:W-:Y:S01]  /*4c80*/  ISETP.NE.AND P1, PT, R41, 0x1, PT ;  /* 0x000000012900780c */ /* 0x002fe20003f25270 */
[----:B--2---:R-:W-:Y:S01]  /*4c90*/  VIADD R0, R0, 0x90 ;  /* 0x0000009000007836 */ /* 0x004fe20000000000 */
[----:B------:R-:W-:Y:S04]  /*4ca0*/  ISETP.GE.AND P0, PT, R40, 0x1, PT ;  /* 0x000000012800780c */ /* 0x000fe80003f06270 */
[----:B------:R-:W1:Y:S01]  /*4cb0*/  LDC.64 R8, c[0x0][0xb18] ;  /* 0x0002c600ff087b82 */ /* 0x000e620000000a00 */
[----:B------:R-:W-:Y:S01]  /*4cc0*/  PRMT R0, RZ, 0x654, R0 ;  /* 0x00000654ff007816 */ /* 0x000fe20000000000 */
[----:B------:R-:W-:Y:S01]  /*4cd0*/  @!PT LDS RZ, [RZ] ;  /* 0x00000000fffff984 */ /* 0x000fe20000000800 */
[----:B------:R-:W-:Y:S01]  /*4ce0*/  @!PT LDS RZ, [RZ] ;  /* 0x00000000fffff984 */ /* 0x000fe20000000800 */
[----:B------:R-:W-:Y:S01]  /*4cf0*/  @!PT LDS RZ, [RZ] ;  /* 0x00000000fffff984 */ /* 0x000fe20000000800 */
[----:B------:R-:W-:Y:S01]  /*4d00*/  @!PT LDS RZ, [RZ] ;  /* 0x00000000fffff984 */ /* 0x000fe20000000800 */
[----:B------:R2:W-:Y:S06]  /*4d10*/  MEMBAR.ALL.CTA ;  /* 0x0000000000007992 */ /* 0x0005ec0000008000 */
[----:B--2---:R-:W2:Y:S01]  /*4d20*/  FENCE.VIEW.ASYNC.S ;  /* 0x00000000000073c6 */ /* 0x004ea20000000000 */
[----:B------:R-:W1:Y:S08]  /*4d30*/  @!P1 LDC R12, c[0x0][0xb20] ;  /* 0x0002c800ff0c9b82 */ /* 0x000e700000000800 */
[----:B------:R-:W1:Y:S01]  /*4d40*/  @!P1 LDC R7, c[0x0][0xb0c] ;  /* 0x0002c300ff079b82 */ /* 0x000e620000000800 */
[----:B--2---:R2:W-:Y:S01]  /*4d50*/  SYNCS.ARRIVE.TRANS64.RED.A1T0 RZ, [R0+URZ], RZ ;  /* 0x000000ff00ff79a7 */ /* 0x0045e200081004ff */
[----:B---3--:R-:W-:Y:S04]  /*4d60*/  LOP3.LUT P4, RZ, R18, 0x1, RZ, 0xc0, !PT ;  /* 0x0000000112ff7812 */ /* 0x008fe8000788c0ff */
[----:B------:R-:W-:Y:S09]  /*4d70*/  P2R R111, PR, RZ, 0x10 ;  /* 0x00000010ff6f7803 */ /* 0x000ff20000000000 */
[----:B------:R-:W-:Y:S02]  /*4d80*/  @P4 MOV R44, R16 ;  /* 0x00000010002c4202 */ /* 0x000fe40000000f00 */
[----:B------:R-:W-:Y:S01]  /*4d90*/  @P4 LOP3.LUT R43, R17, 0xffff, RZ, 0xc0, !PT ;  /* 0x0000ffff112b4812 */ /* 0x000fe200078ec0ff */
[----:B--2-4-:R-:W-:Y:S06]  /*4da0*/  @!P0 BRA `(.L_x_83) ;  /* 0x0000000000a48947 */ /* 0x014fec0003800000 */
[----:B------:R-:W-:Y:S01]  /*4db0*/  IMAD.HI.U32 R0, R98, R39, RZ ;  /* 0x0000002762007227 */ /* 0x000fe200078e00ff */
[----:B------:R-:W-:Y:S02]  /*4dc0*/  ISETP.NE.AND P0, PT, R38, 0x1, PT ;  /* 0x000000012600780c */ /* 0x000fe40003f05270 */
[----:B------:R-:W-:Y:S01]  /*4dd0*/  ISETP.NE.AND P2, PT, R40, 0x1, PT ;  /* 0x000000012800780c */ /* 0x000fe20003f45270 */
[----:B------:R-:W-:Y:S01]  /*4de0*/  IMAD.HI.U32 R4, R99, R92, RZ ;  /* 0x0000005c63047227 */ /* 0x000fe200078e00ff */
[----:B------:R-:W-:Y:S02]  /*4df0*/  SHF.R.U32.HI R0, RZ, R97, R0 ;  /* 0x00000061ff007219 */ /* 0x000fe40000011600 */
[----:B------:R-:W-:Y:S01]  /*4e00*/  ISETP.NE.AND P3, PT, R42, 0x1, PT ;  /* 0x000000012a00780c */ /* 0x000fe20003f65270 */
[----:B------:R-:W-:Y:S01]  /*4e10*/  IMAD.HI.U32 R6, R43, R39, RZ ;  /* 0x000000272b067227 */ /* 0x000fe200078e00ff */
[-C--:B------:R-:W-:Y:S02]  /*4e20*/  SHF.R.U32.HI R4, RZ, R93.reuse, R4 ;  /* 0x0000005dff047219 */ /* 0x080fe40000011604 */
[----:B------:R-:W-:Y:S01]  /*4e30*/  SEL R0, R98, R0, !P0 ;  /* 0x0000000062007207 */ /* 0x000fe20004000000 */
[----:B------:R-:W-:Y:S01]  /*4e40*/  IMAD.HI.U32 R5, R44, R92, RZ ;  /* 0x0000005c2c057227 */ /* 0x000fe200078e00ff */
[----:B------:R-:W-:Y:S03]  /*4e50*/  SEL R4, R99, R4, !P3 ;  /* 0x0000000463047207 */ /* 0x000fe60005800000 */
[-C--:B------:R-:W-:Y:S01]  /*4e60*/  IMAD.HI.U32 R3, R0, R36.reuse, RZ ;  /* 0x0000002400037227 */ /* 0x080fe200078e00ff */
[----:B------:R-:W-:Y:S03]  /*4e70*/  SHF.R.U32.HI R5, RZ, R93, R5 ;  /* 0x0000005dff057219 */ /* 0x000fe60000011605 */
[----:B------:R-:W-:Y:S01]  /*4e80*/  IMAD.HI.U32 R2, R4, R36, RZ ;  /* 0x0000002404027227 */ /* 0x000fe200078e00ff */
[----:B------:R-:W-:Y:S02]  /*4e90*/  @P2 SHF.R.U32.HI R0, RZ, R37, R3 ;  /* 0x00000025ff002219 */ /* 0x000fe40000011603 */
[----:B------:R-:W-:Y:S02]  /*4ea0*/  SHF.R.U32.HI R3, RZ, R97, R6 ;  /* 0x00000061ff037219 */ /* 0x000fe40000011606 */
[----:B------:R-:W-:Y:S01]  /*4eb0*/  @P2 SHF.R.U32.HI R4, RZ, R37, R2 ;  /* 0x00000025ff042219 */ /* 0x000fe20000011602 */
[----:B------:R-:W-:Y:S01]  /*4ec0*/  IMAD R0, R40, R0, RZ ;  /* 0x0000000028007224 */ /* 0x000fe200078e02ff */
[----:B------:R-:W-:Y:S02]  /*4ed0*/  SEL R3, R43, R3, !P0 ;  /* 0x000000032b037207 */ /* 0x000fe40004000000 */
[----:B------:R-:W-:Y:S01]  /*4ee0*/  SEL R2, R44, R5, !P3 ;  /* 0x000000052c027207 */ /* 0x000fe20005800000 */
[----:B------:R-:W-:Y:S01]  /*4ef0*/  IMAD R5, R40, R4, RZ ;  /* 0x0000000428057224 */ /* 0x000fe200078e02ff */
[C---:B------:R-:W-:Y:S01]  /*4f00*/  ISETP.GE.AND P0, PT, R3.reuse, R0, PT ;  /* 0x000000000300720c */ /* 0x040fe20003f06270 */
[C---:B------:R-:W-:Y:S03]  /*4f10*/  IMAD.HI.U32 R0, R3.reuse, R36, RZ ;  /* 0x0000002403007227 */ /* 0x040fe600078e00ff */
[C---:B------:R-:W-:Y:S02]  /*4f20*/  ISETP.GE.OR P0, PT, R2.reuse, R5, P0 ;  /* 0x000000050200720c */ /* 0x040fe40000706670 */
[----:B------:R-:W-:Y:S04]  /*4f30*/  SHF.R.U32.HI R0, RZ, R37, R0 ;  /* 0x00000025ff007219 */ /* 0x000fe80000011600 */
[C---:B------:R-:W-:Y:S05]  /*4f40*/  SEL R6, R3.reuse, R0, !P2 ;  /* 0x0000000003067207 */ /* 0x040fea0005000000 */
        /* <DEDUP_REMOVED lines=14> */
[----:B------:R-:W-:Y:S07]  /*5030*/  IMAD R43, R3, R38, R43 ;  /* 0x00000026032b7224 */ /* 0x000fee00078e022b */
.L_x_83:
[----:B-1----:R-:W-:Y:S01]  /*5040*/  @!P1 ISETP.NE.AND P0, PT, R8, 0x1, PT ;  /* 0x000000010800980c */ /* 0x002fe20003f05270 */
[----:B------:R-:W-:Y:S01]  /*5050*/  @!P1 IMAD.HI.U32 R0, R44, R10, RZ ;  /* 0x0000000a2c009227 */ /* 0x000fe200078e00ff */
[----:B------:R-:W-:Y:S01]  /*5060*/  @!P1 ISETP.NE.AND P2, PT, R7, 0x1, PT ;  /* 0x000000010700980c */ /* 0x000fe20003f45270 */
[----:B------:R-:W-:Y:S01]  /*5070*/  ULOP3.LUT UP0, URZ, UR48, 0x1b0, URZ, 0xc0, !UPT ;  /* 0x000001b030ff7892 */ /* 0x000fe2000f80c0ff */
[----:B------:R-:W-:Y:S01]  /*5080*/  R2UR UR42, R15 ;  /* 0x000000000f2a72ca */ /* 0x000fe200000e0000 */
[C---:B------:R-:W-:Y:S01]  /*5090*/  @!P1 IMAD.HI.U32 R2, R43.reuse, R9, RZ ;  /* 0x000000092b029227 */ /* 0x040fe200078e00ff */
[----:B------:R-:W-:Y:S02]  /*50a0*/  @!P1 SHF.R.U32.HI R0, RZ, R11, R0 ;  /* 0x0000000bff009219 */ /* 0x000fe40000011600 */
[----:B------:R-:W-:Y:S01]  /*50b0*/  R2UR UR41, R14 ;  /* 0x000000000e2972ca */ /* 0x000fe200000e0000 */
[----:B------:R-:W-:Y:S01]  /*50c0*/  VIADD R112, R112, 0x1 ;  /* 0x0000000170707836 */ /* 0x000fe20000000000 */
[----:B------:R-:W-:Y:S02]  /*50d0*/  @!P1 SHF.R.U32.HI R2, RZ, R12, R2 ;  /* 0x0000000cff029219 */ /* 0x000fe40000011602 */
[----:B------:R-:W-:Y:S02]  /*50e0*/  @!P1 SEL R3, R44, R0, !P2 ;  /* 0x000000002c039207 */ /* 0x000fe40005000000 */
[----:B------:R-:W-:Y:S02]  /*50f0*/  @!P1 SEL R2, R43, R2, !P0 ;  /* 0x000000022b029207 */ /* 0x000fe40004000000 */
[----:B------:R-:W-:Y:S01]  /*5100*/  @P4 SHF.R.U32.HI R103, RZ, 0x10, R17 ;  /* 0x00000010ff674819 */ /* 0x000fe20000011611 */
[----:B------:R-:W-:Y:S02]  /*5110*/  USHF.L.U32 UR42, UR42, 0x6, URZ ;  /* 0x000000062a2a7899 */ /* 0x000fe400080006ff */
[----:B------:R-:W-:Y:S02]  /*5120*/  @!P1 IMAD.IADD R0, R2, 0x1, -R3 ;  /* 0x0000000102009824 */ /* 0x000fe400078e0a03 */
[----:B------:R-:W-:Y:S01]  /*5130*/  @!P1 IMAD.IADD R2, R3, 0x1, -R2 ;  /* 0x0000000103029824 */ /* 0x000fe200078e0a02 */
[----:B------:R-:W-:Y:S01]  /*5140*/  USHF.L.U32 UR41, UR41, 0x8, URZ ;  /* 0x0000000829297899 */ /* 0x000fe200080006ff */
[----:B------:R-:W-:Y:S02]  /*5150*/  @!P1 IMAD R44, R0, R7, R44 ;  /* 0x00000007002c9224 */ /* 0x000fe400078e022c */
[----:B------:R-:W-:Y:S01]  /*5160*/  @!P1 IMAD R43, R2, R8, R43 ;  /* 0x00000008022b9224 */ /* 0x000fe200078e022b */
[----:B------:R-:W-:Y:S08]  /*5170*/  BRA.U !UP0, `(.L_x_84) ;  /* 0x0000000108407547 */ /* 0x000ff0000b800000 */
[----:B------:R-:W1:Y:S01]  /*5180*/  LDCU.64 UR8, c[0x4][0x88] ;  /* 0x01001100ff0877ac */ /* 0x000e620008000a00 */
[----:B------:R-:W-:Y:S01]  /*5190*/  MOV R3, 0x0 ;  /* 0x0000000000037802 */ /* 0x000fe20000000f00 */
[----:B------:R-:W-:Y:S02]  /*51a0*/  HFMA2 R12, -RZ, RZ, 0, 5.9604644775390625e-08 ;  /* 0x00000001ff0c7431 */ /* 0x000fe400000001ff */
[----:B------:R-:W-:Y:S02]  /*51b0*/  IMAD.MOV.U32 R8, RZ, RZ, 0x70 ;  /* 0x00000070ff087424 */ /* 0x000fe400078e00ff */
[----:B------:R-:W-:Y:S01]  /*51c0*/  IMAD.MOV.U32 R13, RZ, RZ, RZ ;  /* 0x000000ffff0d7224 */ /* 0x000fe200078e00ff */
[----:B------:R-:W2:Y:S01]  /*51d0*/  LDCU.64 UR6, c[0x4][0x90] ;  /* 0x01001200ff0677ac */ /* 0x000ea20008000a00 */
[----:B------:R-:W3:Y:S01]  /*51e0*/  LDC.64 R2, c[0x4][R3] ;  /* 0x0100000003027b82 */ /* 0x000ee20000000a00 */
[----:B------:R-:W4:Y:S01]  /*51f0*/  LDCU.64 UR4, c[0x4][0x8] ;  /* 0x01000100ff0477ac */ /* 0x000f220008000a00 */
[----:B-1----:R-:W-:Y:S01]  /*5200*/  MOV R5, UR9 ;  /* 0x0000000900057c02 */ /* 0x002fe20008000f00 */
[----:B------:R-:W-:Y:S01]  /*5210*/  IMAD.U32 R4, RZ, RZ, UR8 ;  /* 0x00000008ff047e24 */ /* 0x000fe2000f8e00ff */
[----:B--2---:R-:W-:Y:S01]  /*5220*/  MOV R7, UR7 ;  /* 0x0000000700077c02 */ /* 0x004fe20008000f00 */
[----:B------:R-:W-:Y:S01]  /*5230*/  IMAD.U32 R6, RZ, RZ, UR6 ;  /* 0x00000006ff067e24 */ /* 0x000fe2000f8e00ff */
[----:B----4-:R-:W-:Y:S01]  /*5240*/  MOV R11, UR5 ;  /* 0x00000005000b7c02 */ /* 0x010fe20008000f00 */
[----:B------:R-:W-:Y:S02]  /*5250*/  IMAD.U32 R10, RZ, RZ, UR4 ;  /* 0x00000004ff0a7e24 */ /* 0x000fe4000f8e00ff */
[----:B------:R-:W-:Y:S07]  /*5260*/  LEPC R20, `(.L_x_84) ;  /* 0x000000001014794e */ /* 0x000fee0000000000 */
[----:B---3-5:R-:W-:Y:S05]  /*5270*/  CALL.ABS.NOINC R2 ;  /* 0x0000000002007343 */ /* 0x028fea0003c00000 */
.L_x_84:
[----:B------:R-:W-:Y:S01]  /*5280*/  LOP3.LUT P0, RZ, R109, 0x1b0, RZ, 0xc0, !PT ;  /* 0x000001b06dff7812 */ /* 0x000fe2000780c0ff */
[----:B------:R-:W-:Y:S11]  /*5290*/  BSSY.RECONVERGENT B6, `(.L_x_85) ;  /* 0x0000013000067945 */ /* 0x000ff60003800200 */
[----:B------:R-:W-:Y:S01]  /*52a0*/  @!UPT UIADD3 URZ, UPT, UPT, URZ, URZ, URZ ;  /* 0x000000fffffff290 */ /* 0x000fe2000fffe0ff */
[----:B------:R-:W-:Y:S05]  /*52b0*/  @!P0 BRA `(.L_x_86) ;  /* 0x0000000000408947 */ /* 0x000fea0003800000 */
        /* <DEDUP_REMOVED lines=16> */
.L_x_86:
[----:B------:R-:W-:Y:S05]  /*53c0*/  BSYNC.RECONVERGENT B6 ;  /* 0x0000000000067941 */ /* 0x000fea0003800200 */
.L_x_85:
[----:B------:R-:W-:Y:S01]  /*53d0*/  ISETP.NE.U32.AND P4, PT, R90, RZ, PT ;  /* 0x000000ff5a00720c */ /* 0x000fe20003f85070 */
[----:B------:R-:W-:Y:S01]  /*53e0*/  UISETP.NE.AND UP2, UPT, UR50, URZ, UPT ;  /* 0x000000ff3200728c */ /* 0x000fe2000bf45270 */
[----:B------:R-:W-:Y:S01]  /*53f0*/  ISETP.NE.U32.AND P2, PT, RZ, UR38, PT ;  /* 0x00000026ff007c0c */ /* 0x000fe2000bf45070 */
[----:B------:R-:W-:Y:S01]  /*5400*/  UISETP.NE.U32.AND UP1, UPT, UR44, URZ, UPT ;  /* 0x000000ff2c00728c */ /* 0x000fe2000bf25070 */
[----:B------:R-:W-:Y:S01]  /*5410*/  ISETP.NE.AND.EX P4, PT, R91, RZ, PT, P4 ;  /* 0x000000ff5b00720c */ /* 0x000fe20003f85340 */
[----:B------:R-:W-:Y:S01]  /*5420*/  UPLOP3.LUT UP0, UPT, UPT, UPT, UPT, 0x40, 0x4 ;  /* 0x000000000004789c */ /* 0x000fe20003f0e870 */
[----:B------:R-:W-:Y:S01]  /*5430*/  ISETP.NE.AND.EX P2, PT, RZ, UR39, PT, P2 ;  /* 0x00000027ff007c0c */ /* 0x000fe2000bf45320 */
[----:B------:R-:W-:Y:S01]  /*5440*/  UISETP.NE.AND.EX UP1, UPT, UR45, URZ, UPT, UP1 ;  /* 0x000000ff2d00728c */ /* 0x000fe2000bf25310 */
[----:B------:R-:W-:Y:S04]  /*5450*/  PLOP3.LUT P1, PT, PT, PT, UP2, 0x80, 0x8 ;  /* 0x000000000008781c */ /* 0x000fe80003f2f028 */
[----:B------:R-:W-:Y:S06]  /*5460*/  @UP2 UPLOP3.LUT UP0, UPT, UPT, UPT, UP1, 0x80, 0x8 ;  /* 0x000000000008289c */ /* 0x000fec0003f0f010 */
[----:B------:R-:W-:Y:S01]  /*5470*/  PLOP3.LUT P0, PT, PT, PT, UP0, 0x80, 0x8 ;  /* 0x000000000008781c */ /* 0x000fe20003f0f008 */
[----:B------:R-:W-:Y:S01]  /*5480*/  @!UPT UIADD3 URZ, UPT, UPT, URZ, URZ, URZ ;  /* 0x000000fffffff290 */ /* 0x000fe2000fffe0ff */
[----:B------:R-:W-:Y:S11]  /*5490*/  BRA.U !UP1, `(.L_x_87) ;  /* 0x0000000109387547 */ /* 0x000ff6000b800000 */
[----:B------:R-:W-:Y:S01]  /*54a0*/  UISETP.NE.U32.AND UP0, UPT, UR38, URZ, UPT ;  /* 0x000000ff2600728c */ /* 0x000fe2000bf05070 */
[----:B------:R-:W-:Y:S02]  /*54b0*/  HFMA2 R0, -RZ, RZ, 0, 5.9604644775390625e-08 ;  /* 0x00000001ff007431 */ /* 0x000fe400000001ff */
[----:B------:R-:W-:Y:S01]  /*54c0*/  IMAD.MOV.U32 R96, RZ, RZ, 0x1 ;  /* 0x00000001ff607424 */ /* 0x000fe200078e00ff */
[----:B------:R-:W-:Y:S06]  /*54d0*/  UISETP.NE.AND.EX UP0, UPT, UR39, URZ, UPT, UP0 ;  /* 0x000000ff2700728c */ /* 0x000fec000bf05300 */
[----:B------:R-:W-:Y:S05]  /*54e0*/  PLOP3.LUT P3, PT, PT, PT, UP0, 0x80, 0x8 ;  /* 0x000000000008781c */ /* 0x000fea0003f6f008 */
[----:B------:R-:W1:Y:S01]  /*54f0*/  @UP0 LDCU.64 UR6, c[0x0][0x888] ;  /* 0x00011100ff0607ac */ /* 0x000e620008000a00 */
[----:B------:R-:W-:Y:S07]  /*5500*/  @UP0 UIMAD UR4, UR36, UR44, URZ ;  /* 0x0000002c240402a4 */ /* 0x000fee000f8e02ff */
[----:B------:R-:W-:Y:S01]  /*5510*/  @!P3 PRMT R96, R0, 0x7610, R96 ;  /* 0x000076100060b816 */ /* 0x000fe20000000060 */
[----:B-1----:R-:W-:Y:S03]  /*5520*/  @UP0 UIMAD.WIDE UR6, UR4, 0x4, UR6 ;  /* 0x00000004040608a5 */ /* 0x002fe6000f8e0206 */
[----:B------:R-:W1:Y:S03]  /*5530*/  @!UP0 LDCU UR4, c[0x0][0x880] ;  /* 0x00011000ff0487ac */ /* 0x000e660008000800 */
[----:B------:R-:W-:Y:S01]  /*5540*/  IMAD.U32 R2, RZ, RZ, UR6 ;  /* 0x00000006ff027e24 */ /* 0x000fe2000f8e00ff */
[----:B------:R-:W-:Y:S05]  /*5550*/  MOV R3, UR7 ;  /* 0x0000000700037c02 */ /* 0x000fea0008000f00 */
[----:B-----5:R2:W5:Y:S02]  /*5560*/  @P3 LDG.E R49, desc[UR46][R2.64] ;  /* 0x0000002e02313981 */ /* 0x020564000c1e1900 */
[----:B-12---:R-:W-:Y:S02]  /*5570*/  @!P3 IMAD.U32 R49, RZ, RZ, UR4 ;  /* 0x00000004ff31be24 */ /* 0x006fe4000f8e00ff */
.L_x_87:
[----:B------:R-:W-:Y:S05]  /*5580*/  @!P4 BRA `(.L_x_88) ;  /* 0x000000000020c947 */ /* 0x000fea0003800000 */
[----:B------:R-:W-:Y:S04]  /*5590*/  ISETP.NE.U32.AND P3, PT, R88, RZ, PT ;  /* 0x000000ff5800720c */ /* 0x000fe80003f65070 */
[----:B------:R-:W-:Y:S11]  /*55a0*/  ISETP.NE.AND.EX P3, PT, R89, RZ, PT, P3 ;  /* 0x000000ff5900720c */ /* 0x000ff60003f65330 */
[----:B------:R-:W-:Y:S02]  /*55b0*/  @!UPT UIADD3 URZ, UPT, UPT, URZ, URZ, URZ ;  /* 0x000000fffffff290 */ /* 0x000fe4000fffe0ff */
[----:B------:R-:W1:Y:S01]  /*55c0*/  @P3 LDC.64 R2, c[0x0][0x8a8] ;  /* 0x00022a00ff023b82 */ /* 0x000e620000000a00 */
[----:B------:R-:W-:Y:S04]  /*55d0*/  @P3 IMAD R0, R90, UR36, RZ ;  /* 0x000000245a003c24 */ /* 0x000fe8000f8e02ff */
[----:B-1----:R-:W-:Y:S05]  /*55e0*/  @P3 IMAD.WIDE R2, R0, 0x4, R2 ;  /* 0x0000000400023825 */ /* 0x002fea00078e0202 */
[----:B-----5:R1:W5:Y:S02]  /*55f0*/  @P3 LDG.E R47, desc[UR46][R2.64] ;  /* 0x0000002e022f3981 */ /* 0x020364000c1e1900 */
[----:B-1----:R-:W2:Y:S02]  /*5600*/  @!P3 LDC R47, c[0x0][0x8a0] ;  /* 0x00022800ff2fbb82 */ /* 0x002ea40000000800 */
.L_x_88:
[----:B-----5:R-:W-:Y:S01]  /*5610*/  FSETP.NEU.AND P4, PT, R49, RZ, PT ;  /* 0x000000ff3100720b */ /* 0x020fe20003f8d000 */
[----:B------:R-:W-:Y:S01]  /*5620*/  BSSY B1, `(.L_x_89) ;  /* 0x0000042000017945 */ /* 0x000fe20003800000 */
[----:B------:R-:W-:Y:S01]  /*5630*/  SEL R5, RZ, 0xffffffff, P2 ;  /* 0xffffffffff057807 */ /* 0x000fe20001000000 */
[----:B------:R-:W-:Y:S01]  /*5640*/  IMAD.MOV.U32 R115, RZ, RZ, 0x1 ;  /* 0x00000001ff737424 */ /* 0x000fe200078e00ff */
[----:B------:R-:W-:Y:S02]  /*5650*/  LOP3.LUT P3, RZ, R96, 0xff, RZ, 0xc0, !PT ;  /* 0x000000ff60ff7812 */ /* 0x000fe4000786c0ff */
[----:B------:R-:W-:Y:S02]  /*5660*/  CS2R R86, SRZ ;  /* 0x0000000000567805 */ /* 0x000fe4000001ff00 */
[----:B------:R-:W-:Y:S02]  /*5670*/  @P1 SEL R0, RZ, 0xffffffff, P4 ;  /* 0xffffffffff001807 */ /* 0x000fe40002000000 */
[----:B------:R-:W-:Y:S02]  /*5680*/  CS2R R84, SRZ ;  /* 0x0000000000547805 */ /* 0x000fe4000001ff00 */
[----:B------:R-:W-:Y:S02]  /*5690*/  LEA R2, R105, UR49, 0x3 ;  /* 0x0000003169027c11 */ /* 0x000fe4000f8e18ff */
[----:B------:R-:W-:Y:S02]  /*56a0*/  CS2R R82, SRZ ;  /* 0x0000000000527805 */ /* 0x000fe4000001ff00 */
[----:B------:R-:W-:Y:S02]  /*56b0*/  @P0 SEL R0, R5, R0, !P3 ;  /* 0x0000000005000207 */ /* 0x000fe40005800000 */
[----:B------:R-:W-:Y:S02]  /*56c0*/  CS2R R80, SRZ ;  /* 0x0000000000507805 */ /* 0x000fe4000001ff00 */
[----:B------:R-:W-:Y:S02]  /*56d0*/  LEA R113, R45, UR49, 0x3 ;  /* 0x000000312d717c11 */ /* 0x000fe4000f8e18ff */
[----:B------:R-:W-:Y:S02]  /*56e0*/  @P1 LOP3.LUT R0, R0, 0x1, RZ, 0xc0, !PT ;  /* 0x0000000100001812 */ /* 0x000fe400078ec0ff */
[----:B------:R-:W-:Y:S02]  /*56f0*/  SHF.L.U32 R3, R107, 0x1f, RZ ;  /* 0x0000001f6b037819 */ /* 0x000fe400000006ff */
[----:B------:R-:W-:Y:S02]  /*5700*/  ISETP.NE.U32.OR P6, PT, R0, 0x1, !P1 ;  /* 0x000000010000780c */ /* 0x000fe40004fc5470 */
[----:B------:R-:W-:Y:S02]  /*5710*/  PLOP3.LUT P2, PT, PT, PT, UP1, 0x80, 0x8 ;  /* 0x000000000008781c */ /* 0x000fe40003f4f018 */
[----:B------:R-:W-:Y:S02]  /*5720*/  LEA.HI R48, R45, R45, RZ, 0x1 ;  /* 0x0000002d2d307211 */ /* 0x000fe400078f08ff */
[----:B------:R-:W-:Y:S02]  /*5730*/  SEL R4, RZ, 0xffffffff, P4 ;  /* 0xffffffffff047807 */ /* 0x000fe40002000000 */
[----:B------:R-:W-:Y:S05]  /*5740*/  P2R R118, PR, RZ, 0x40 ;  /* 0x00000040ff767803 */ /* 0x000fea0000000000 */
[----:B------:R-:W-:Y:S02]  /*5750*/  @P6 SHF.L.U32 R0, R104, 0x1f, RZ ;  /* 0x0000001f68006819 */ /* 0x000fe400000006ff */
[----:B------:R-:W-:Y:S02]  /*5760*/  @P2 SEL R4, R5, R4, !P3 ;  /* 0x0000000405042207 */ /* 0x000fe40005800000 */
[----:B------:R1:W3:Y:S02]  /*5770*/  @P6 SYNCS.PHASECHK.TRANS64.TRYWAIT P1, [R2+URZ+0x30], R0 ;  /* 0x00003000020065a7 */ /* 0x0002e400080211ff */
[----:B------:R-:W-:Y:S04]  /*5780*/  LOP3.LUT R4, R4, 0x1, RZ, 0xc0, !PT ;  /* 0x0000000104047812 */ /* 0x000fe800078ec0ff */
[----:B------:R-:W-:Y:S04]  /*5790*/  ISETP.NE.U32.AND P5, PT, R4, 0x1, PT ;  /* 0x000000010400780c */ /* 0x000fe80003fa5070 */
[----:B------:R-:W-:Y:S01]  /*57a0*/  P2R R116, PR, RZ, 0x20 ;  /* 0x00000020ff747803 */ /* 0x000fe20000000000 */
[----:B------:R4:W2:Y:S01]  /*57b0*/  SYNCS.PHASECHK.TRANS64.TRYWAIT P0, [R113+URZ+0xa0], R3 ;  /* 0x0000a003710075a7 */ /* 0x0008a200080011ff */
[C---:B-1----:R-:W-:Y:S01]  /*57c0*/  IMAD.SHL.U32 R0, R48.reuse, 0x80, RZ ;  /* 0x0000008030007824 */ /* 0x042fe200078e00ff */
[----:B------:R-:W-:Y:S04]  /*57d0*/  LOP3.LUT R48, R48, 0xffe, RZ, 0xc0, !PT ;  /* 0x00000ffe30307812 */ /* 0x000fe800078ec0ff */
[----:B------:R-:W-:Y:S01]  /*57e0*/  LOP3.LUT R0, R0, 0xffffff00, RZ, 0xc0, !PT ;  /* 0xffffff0000007812 */ /* 0x000fe200078ec0ff */
[----:B------:R-:W-:Y:S04]  /*57f0*/  IMAD.IADD R48, R45, 0x1, -R48 ;  /* 0x000000012d307824 */ /* 0x000fe800078e0a30 */
[----:B------:R-:W-:Y:S04]  /*5800*/  IMAD.IADD R0, R46, 0x1, R0 ;  /* 0x000000012e007824 */ /* 0x000fe800078e0200 */
[----:B------:R-:W-:Y:S01]  /*5810*/  IMAD R48, R48, 0x100000, R0 ;  /* 0x0010000030307824 */ /* 0x000fe200078e0200 */
[----:B---3--:R-:W-:Y:S01]  /*5820*/  @P6 SEL R115, RZ, 0x1, !P1 ;  /* 0x00000001ff736807 */ /* 0x008fe20004800000 */
[----:B----4-:R-:W-:Y:S06]  /*5830*/  @!P6 BRA `(.L_x_90) ;  /* 0x000000000080e947 */ /* 0x010fec0003800000 */
[----:B------:R-:W-:Y:S01]  /*5840*/  @P5 IMAD R5, R105, 0x1000, R100 ;  /* 0x0000100069055824 */ /* 0x000fe200078e0264 */
[----:B------:R-:W-:Y:S01]  /*5850*/  ISETP.NE.AND P1, PT, R115, RZ, PT ;  /* 0x000000ff7300720c */ /* 0x000fe20003f25270 */
[----:B------:R-:W-:Y:S01]  /*5860*/  BSSY B0, `(.L_x_91) ;  /* 0x000000b000007945 */ /* 0x000fe20003800000 */
[----:B------:R-:W-:Y:S01]  /*5870*/  CS2R R82, SRZ ;  /* 0x0000000000527805 */ /* 0x000fe2000001ff00 */
[----:B------:R-:W-:Y:S01]  /*5880*/  @P5 VIADD R4, R5, UR49 ;  /* 0x0000003105045c36 */ /* 0x000fe20008000000 */
[----:B------:R-:W-:Y:S02]  /*5890*/  CS2R R80, SRZ ;  /* 0x0000000000507805 */ /* 0x000fe4000001ff00 */
[----:B------:R-:W-:Y:S02]  /*58a0*/  CS2R R86, SRZ ;  /* 0x0000000000567805 */ /* 0x000fe4000001ff00 */
[----:B------:R-:W-:Y:S01]  /*58b0*/  CS2R R84, SRZ ;  /* 0x0000000000547805 */ /* 0x000fe2000001ff00 */
[----:B------:R-:W-:Y:S04]  /*58c0*/  @P5 IMAD R4, R108, -0x10, R4 ;  /* 0xfffffff06c045824 */ /* 0x000fe800078e0204 */
[----:B------:R-:W-:Y:S05]  /*58d0*/  @P1 BRA `(.L_x_92) ;  /* 0x00000000000c1947 */ /* 0x000fea0003800000 */
[----:B------:R-:W-:Y:S04]  /*58e0*/  SHF.L.U32 R0, R104, 0x1f, RZ ;  /* 0x0000001f68007819 */ /* 0x000fe800000006ff */
[----:B------:R-:W1:Y:S02]  /*58f0*/  SYNCS.PHASECHK.TRANS64.TRYWAIT P1, [R2+URZ+0x30], R0 ;  /* 0x00003000020075a7 */ /* 0x000e6400080211ff */
[----:B-1----:R-:W-:Y:S05]  /*5900*/  @!P1 BRA `(.L_x_93) ;  /* 0x0000003c00f89947 */ /* 0x002fea0003800000 */
.L_x_92:
[----:B------:R-:W-:Y:S05]  /*5910*/  BSYNC B0 ;  /* 0x0000000000007941 */ /* 0x000fea0003800000 */
.L_x_91:
[----:B------:R-:W-:Y:S01]  /*5920*/  ISETP.NE.AND P1, PT, R116, RZ, PT ;  /* 0x000000ff7400720c */ /* 0x000fe20003f25270 */
[----:B-1----:R-:W-:Y:S02]  /*5930*/  VIADD R2, R2, 0x50 ;  /* 0x0000005002027836 */ /* 0x002fe40000000000 */
[----:B------:R-:W-:Y:S02]  /*5940*/  IMAD.U32 R0, RZ, RZ, UR37 ;  /* 0x00000025ff007e24 */ /* 0x000fe4000f8e00ff */
[----:B------:R-:W-:Y:S03]  /*5950*/  VIADD R105, R105, 0x1 ;  /* 0x0000000169697836 */ /* 0x000fe60000000000 */
[----:B------:R-:W-:Y:S05]  /*5960*/  PRMT R0, R0, 0x654, R2 ;  /* 0x0000065400007816 */ /* 0x000fea0000000002 */
[----:B------:R1:W3:Y:S04]  /*5970*/  @P1 LDS.128 R80, [R5+UR49+0x200] ;  /* 0x0002003105501984 */ /* 0x0002e80008000c00 */
[----:B------:R1:W4:Y:S01]  /*5980*/  @P1 LDS.128 R84, [R4+0x210] ;  /* 0x0002100004541984 */ /* 0x0003220000000c00 */
[C---:B------:R-:W-:Y:S01]  /*5990*/  ISETP.NE.AND P1, PT, R105.reuse, 0x4, PT ;  /* 0x000000046900780c */ /* 0x040fe20003f25270 */
[----:B------:R-:W-:Y:S01]  /*59a0*/  @!PT LDS RZ, [RZ] ;  /* 0x00000000fffff984 */ /* 0x000fe20000000800 */
[----:B------:R-:W-:Y:S01]  /*59b0*/  @!PT LDS RZ, [RZ] ;  /* 0x00000000fffff984 */ /* 0x000fe20000000800 */
[----:B------:R-:W-:Y:S01]  /*59c0*/  @!PT LDS RZ, [RZ] ;  /* 0x00000000fffff984 */ /* 0x000fe20000000800 */
[----:B------:R-:W-:Y:S01]  /*59d0*/  @!PT LDS RZ, [RZ] ;  /* 0x00000000fffff984 */ /* 0x000fe20000000800 */
[----:B------:R5:W-:Y:S06]  /*59e0*/  MEMBAR.ALL.CTA ;  /* 0x0000000000007992 */ /* 0x000bec0000008000 */
[----:B-----5:R-:W5:Y:S01]  /*59f0*/  FENCE.VIEW.ASYNC.S ;  /* 0x00000000000073c6 */ /* 0x020f620000000000 */
[----:B------:R-:W-:Y:S01]  /*5a00*/  SEL R105, R105, RZ, P1 ;  /* 0x000000ff69697207 */ /* 0x000fe20000800000 */
[----:B-----5:R5:W-:Y:S02]  /*5a10*/  SYNCS.ARRIVE.TRANS64.RED.A1T0 RZ, [R0+URZ], RZ ;  /* 0x000000ff00ff79a7 */ /* 0x020be400081004ff */
[----:B-----5:R-:W-:Y:S04]  /*5a20*/  SEL R0, RZ, 0x1, P1 ;  /* 0x00000001ff007807 */ /* 0x020fe80000800000 */
[----:B-1-3--:R-:W-:Y:S02]  /*5a30*/  LOP3.LUT R104, R104, R0, RZ, 0x3c, !PT ;  /* 0x0000000068687212 */ /* 0x00afe400078e3cff */
.L_x_90:
[----:B------:R-:W-:Y:S05]  /*5a40*/  BSYNC B1 ;  /* 0x0000000000017941 */ /* 0x000fea0003800000 */
.L_x_89:
[----:B------:R-:W-:Y:S04]  /*5a50*/  SHF.R.U32.HI R0, RZ, 0x15, R48 ;  /* 0x00000015ff007819 */ /* 0x000fe80000011630 */
[----:B------:R-:W-:Y:S01]  /*5a60*/  LOP3.LUT P1, RZ, R0, 0x3, R101, 0x48, !PT ;  /* 0x0000000300ff7812 */ /* 0x000fe20007824865 */
[----:B------:R-:W-:Y:S01]  /*5a70*/  @!UPT UIADD3 URZ, UPT, UPT, URZ, URZ, URZ ;  /* 0x000000fffffff290 */ /* 0x000fe2000fffe0ff */
[----:B--2---:R-:W-:Y:S11]  /*5a80*/  @P0 BRA `(.L_x_94) ;  /* 0x0000000000080947 */ /* 0x004ff60003800000 */
[----:B------:R-:W1:Y:S02]  /*5a90*/  SYNCS.PHASECHK.TRANS64.TRYWAIT P0, [R113+URZ+0xa0], R3 ;  /* 0x0000a003710075a7 */ /* 0x000e6400080011ff */
[----:B-1----:R-:W-:Y:S05]  /*5aa0*/  @!P0 BRA `(.L_x_95) ;  /* 0x0000003c00a48947 */ /* 0x002fea0003800000 */
.L_x_94:
[----:B------:R-:W-:Y:S05]  /*5ab0*/  @!P1 BRA `(.L_x_96) ;  /* 0x0000000000409947 */ /* 0x000fea0003800000 */
[----:B------:R-:W2:Y:S01]  /*5ac0*/  LDCU.64 UR8, c[0x4][0x78] ;  /* 0x01000f00ff0877ac */ /* 0x000ea20008000a00 */
[----:B-1----:R-:W-:Y:S01]  /*5ad0*/  MOV R3, 0x0 ;  /* 0x0000000000037802 */ /* 0x002fe20000000f00 */
[----:B------:R-:W-:Y:S02]  /*5ae0*/  HFMA2 R12, -RZ, RZ, 0, 5.9604644775390625e-08 ;  /* 0x00000001ff0c7431 */ /* 0x000fe400000001ff */
[----:B------:R-:W-:Y:S02]  /*5af0*/  IMAD.MOV.U32 R8, RZ, RZ, 0x192 ;  /* 0x00000192ff087424 */ /* 0x000fe400078e00ff */
[----:B------:R-:W-:Y:S01]  /*5b00*/  IMAD.MOV.U32 R13, RZ, RZ, RZ ;  /* 0x000000ffff0d7224 */ /* 0x000fe200078e00ff */
[----:B------:R-:W1:Y:S01]  /*5b10*/  LDCU.64 UR6, c[0x4][0x80] ;  /* 0x01001000ff0677ac */ /* 0x000e620008000a00 */
[----:B------:R-:W3:Y:S01]  /*5b20*/  LDC.64 R2, c[0x4][R3] ;  /* 0x0100000003027b82 */ /* 0x000ee20000000a00 */
[----:B------:R-:W5:Y:S01]  /*5b30*/  LDCU.64 UR4, c[0x4][0x18] ;  /* 0x01000300ff0477ac */ /* 0x000f620008000a00 */
[----:B--2---:R-:W-:Y:S01]  /*5b40*/  MOV R5, UR9 ;  /* 0x0000000900057c02 */ /* 0x004fe20008000f00 */
[----:B------:R-:W-:Y:S01]  /*5b50*/  IMAD.U32 R4, RZ, RZ, UR8 ;  /* 0x00000008ff047e24 */ /* 0x000fe2000f8e00ff */
[----:B-1----:R-:W-:Y:S01]  /*5b60*/  MOV R7, UR7 ;  /* 0x0000000700077c02 */ /* 0x002fe20008000f00 */
[----:B------:R-:W-:Y:S01]  /*5b70*/  IMAD.U32 R6, RZ, RZ, UR6 ;  /* 0x00000006ff067e24 */ /* 0x000fe2000f8e00ff */
[----:B-----5:R-:W-:Y:S01]  /*5b80*/  MOV R11, UR5 ;  /* 0x00000005000b7c02 */ /* 0x020fe20008000f00 */
[----:B------:R-:W-:Y:S02]  /*5b90*/  IMAD.U32 R10, RZ, RZ, UR4 ;  /* 0x00000004ff0a7e24 */ /* 0x000fe4000f8e00ff */
[----:B------:R-:W-:Y:S07]  /*5ba0*/  LEPC R20, `(.L_x_96) ;  /* 0x000000001014794e */ /* 0x000fee0000000000 */
[----:B---34-:R-:W-:Y:S05]  /*5bb0*/  CALL.ABS.NOINC R2 ;  /* 0x0000000002007343 */ /* 0x018fea0003c00000 */
.L_x_96:
[----:B------:R-:W-:Y:S01]  /*5bc0*/  F2FP.F16.E4M3.UNPACK_B R4, R81 ;  /* 0x00000051ff04723e */ /* 0x000fe200020006ff */
[----:B------:R-:W-:Y:S05]  /*5bd0*/  WARPSYNC.ALL ;  /* 0x0000000000007948 */ /* 0x000fea0003800000 */
[----:B------:R-:W-:Y:S01]  /*5be0*/  R2UR UR4, R48 ;  /* 0x00000000300472ca */ /* 0x000fe200000e0000 */
[--C-:B------:R-:W-:Y:S01]  /*5bf0*/  HADD2.F32 R53, -RZ, R4.reuse.H0_H0 ;  /* 0x20000004ff357230 */ /* 0x100fe20000004100 */
[-C--:B-1----:R-:W-:Y:S01]  /*5c00*/  F2FP.F16.E4M3.UNPACK_B R3, R80.reuse ;  /* 0x00000050ff03723e */ /* 0x082fe200020006ff */
[----:B------:R-:W-:Y:S01]  /*5c10*/  HADD2.F32 R54, -RZ, R4.H1_H1 ;  /* 0x30000004ff367230 */ /* 0x000fe20000004100 */
[----:B------:R-:W-:Y:S01]  /*5c20*/  F2FP.F16.E4M3.UNPACK_B R0, R80.H1 ;  /* 0x00000050ff00723e */ /* 0x000fe200030006ff */
[----:B------:R-:W-:Y:S01]  /*5c30*/  BSSY.RECONVERGENT B0, `(.L_x_97) ;  /* 0x0000099000007945 */ /* 0x000fe20003800200 */
[----:B------:R-:W-:Y:S01]  /*5c40*/  F2FP.F16.E4M3.UNPACK_B R64, R83.H1 ;  /* 0x00000053ff40723e */ /* 0x000fe200030006ff */
[--C-:B------:R-:W-:Y:S01]  /*5c50*/  HADD2.F32 R2, -RZ, R3.reuse.H0_H0 ;  /* 0x20000003ff027230 */ /* 0x100fe20000004100 */
[----:B----4-:R-:W-:Y:S01]  /*5c60*/  F2FP.F16.E4M3.UNPACK_B R74, R86 ;  /* 0x00000056ff4a723e */ /* 0x010fe200020006ff */
[----:B------:R-:W-:Y:S01]  /*5c70*/  HADD2.F32 R50, -RZ, R3.H1_H1 ;  /* 0x30000003ff327230 */ /* 0x000fe20000004100 */
[----:B------:R-:W-:Y:S01]  /*5c80*/  F2FP.F16.E4M3.UNPACK_B R3, R81.H1 ;  /* 0x00000051ff03723e */ /* 0x000fe200030006ff */
[--C-:B------:R-:W-:Y:S01]  /*5c90*/  HADD2.F32 R51, -RZ, R0.reuse.H0_H0 ;  /* 0x20000000ff337230 */ /* 0x100fe20000004100 */
[----:B------:R-:W-:Y:S01]  /*5ca0*/  IADD3 R114, PT, PT, R100, UR49, RZ ;  /* 0x0000003164727c10 */ /* 0x000fe2000fffe0ff */
[----:B------:R-:W-:Y:S01]  /*5cb0*/  HADD2.F32 R52, -RZ, R0.H1_H1 ;  /* 0x30000000ff347230 */ /* 0x000fe20000004100 */
[----:B------:R-:W-:Y:S01]  /*5cc0*/  LDTM.16dp32bit_t0_t15.x32 R4, tmem[UR4] ;  /* 0x00000004000479ee */ /* 0x000fe20008a80000 */
[----:B------:R-:W1:Y:S01]  /*5cd0*/  LDTM.16dp32bit_t16_t31.x32 R4, tmem[UR4+0x20] ;  /* 0x00002004000479ee */ /* 0x000e620008aa0000 */
[-C--:B------:R-:W-:Y:S01]  /*5ce0*/  F2FP.F16.E4M3.UNPACK_B R0, R82.reuse ;  /* 0x00000052ff00723e */ /* 0x080fe200020006ff */
[--C-:B------:R-:W-:Y:S01]  /*5cf0*/  HADD2.F32 R55, -RZ, R3.reuse.H0_H0 ;  /* 0x20000003ff377230 */ /* 0x100fe20000004100 */
[----:B------:R-:W-:Y:S01]  /*5d00*/  SHF.L.U32 R117, R102, 0x4, RZ ;  /* 0x0000000466757819 */ /* 0x000fe200000006ff */
[----:B------:R-:W-:Y:S01]  /*5d10*/  HADD2.F32 R56, -RZ, R3.H1_H1 ;  /* 0x30000003ff387230 */ /* 0x000fe20000004100 */
[----:B------:R-:W-:Y:S01]  /*5d20*/  F2FP.F16.E4M3.UNPACK_B R3, R82.H1 ;  /* 0x00000052ff03723e */ /* 0x000fe200030006ff */
[--C-:B------:R-:W-:Y:S01]  /*5d30*/  HADD2.F32 R57, -RZ, R0.reuse.H0_H0 ;  /* 0x20000000ff397230 */ /* 0x100fe20000004100 */
[----:B------:R-:W-:Y:S01]  /*5d40*/  IADD3 R114, PT, PT, R114, R117, RZ ;  /* 0x0000007572727210 */ /* 0x000fe20007ffe0ff */
[----:B------:R-:W-:Y:S01]  /*5d50*/  HADD2.F32 R58, -RZ, R0.H1_H1 ;  /* 0x30000000ff3a7230 */ /* 0x000fe20000004100 */
[----:B------:R-:W-:Y:S01]  /*5d60*/  F2FP.F16.E4M3.UNPACK_B R0, R83 ;  /* 0x00000053ff00723e */ /* 0x000fe200020006ff */
[--C-:B------:R-:W-:Y:S01]  /*5d70*/  HADD2.F32 R59, -RZ, R3.reuse.H0_H0 ;  /* 0x20000003ff3b7230 */ /* 0x100fe20000004100 */
[----:B------:R-:W-:Y:S01]  /*5d80*/  ISETP.NE.AND P0, PT, R110, RZ, PT ;  /* 0x000000ff6e00720c */ /* 0x000fe20003f05270 */
[----:B------:R-:W-:Y:S01]  /*5d90*/  HADD2.F32 R60, -RZ, R3.H1_H1 ;  /* 0x30000003ff3c7230 */ /* 0x000fe20000004100 */
[-C--:B------:R-:W-:Y:S01]  /*5da0*/  F2FP.F16.E4M3.UNPACK_B R3, R84.reuse ;  /* 0x00000054ff03723e */ /* 0x080fe200020006ff */
[--C-:B------:R-:W-:Y:S01]  /*5db0*/  HADD2.F32 R61, -RZ, R0.reuse.H0_H0 ;  /* 0x20000000ff3d7230 */ /* 0x100fe20000004100 */
[----:B------:R-:W-:Y:S01]  /*5dc0*/  ISETP.NE.AND P6, PT, R118, RZ, PT ;  /* 0x000000ff7600720c */ /* 0x000fe20003fc5270 */
[----:B------:R-:W-:Y:S01]  /*5dd0*/  HADD2.F32 R62, -RZ, R0.H1_H1 ;  /* 0x30000000ff3e7230 */ /* 0x000fe20000004100 */
[----:B------:R-:W-:Y:S01]  /*5de0*/  F2FP.F16.E4M3.UNPACK_B R0, R84.H1 ;  /* 0x00000054ff00723e */ /* 0x000fe200030006ff */
[--C-:B------:R-:W-:Y:S02]  /*5df0*/  HADD2.F32 R65, -RZ, R3.reuse.H0_H0 ;  /* 0x20000003ff417230 */ /* 0x100fe40000004100 */
[----:B------:R-:W-:Y:S01]  /*5e00*/  HADD2.F32 R66, -RZ, R3.H1_H1 ;  /* 0x30000003ff427230 */ /* 0x000fe20000004100 */
[-C--:B------:R-:W-:Y:S01]  /*5e10*/  F2FP.F16.E4M3.UNPACK_B R3, R85.reuse ;  /* 0x00000055ff03723e */ /* 0x080fe200020006ff */
[--C-:B------:R-:W-:Y:S02]  /*5e20*/  HADD2.F32 R67, -RZ, R0.reuse.H0_H0 ;  /* 0x20000000ff437230 */ /* 0x100fe40000004100 */
[----:B------:R-:W-:Y:S01]  /*5e30*/  HADD2.F32 R68, -RZ, R0.H1_H1 ;  /* 0x30000000ff447230 */ /* 0x000fe20000004100 */
[----:B------:R-:W-:Y:S01]  /*5e40*/  F2FP.F16.E4M3.UNPACK_B R0, R85.H1 ;  /* 0x00000055ff00723e */ /* 0x000fe200030006ff */
[--C-:B------:R-:W-:Y:S02]  /*5e50*/  HADD2.F32 R69, -RZ, R3.reuse.H0_H0 ;  /* 0x20000003ff457230 */ /* 0x100fe40000004100 */
[C---:B-1----:R-:W-:Y:S01]  /*5e60*/  FMUL R7, R47.reuse, R7 ;  /* 0x000000072f077220 */ /* 0x042fe20000400000 */
[----:B------:R-:W-:Y:S01]  /*5e70*/  HADD2.F32 R70, -RZ, R3.H1_H1 ;  /* 0x30000003ff467230 */ /* 0x000fe20000004100 */
[----:B------:R-:W-:Y:S01]  /*5e80*/  F2FP.F16.E4M3.UNPACK_B R3, R86.H1 ;  /* 0x00000056ff03723e */ /* 0x000fe200030006ff */
[--C-:B------:R-:W-:Y:S02]  /*5e90*/  HADD2.F32 R71, -RZ, R0.reuse.H0_H0 ;  /* 0x20000000ff477230 */ /* 0x100fe40000004100 */
[----:B------:R-:W-:Y:S02]  /*5ea0*/  HADD2.F32 R72, -RZ, R0.H1_H1 ;  /* 0x30000000ff487230 */ /* 0x000fe40000004100 */
[----:B------:R-:W-:Y:S01]  /*5eb0*/  FMUL R0, R47, R4 ;  /* 0x000000042f007220 */ /* 0x000fe20000400000 */
[--C-:B------:R-:W-:Y:S01]  /*5ec0*/  HADD2.F32 R73, -RZ, R74.reuse.H0_H0 ;  /* 0x2000004aff497230 */ /* 0x100fe20000004100 */
[----:B------:R-:W-:Y:S01]  /*5ed0*/  F2FP.F16.E4M3.UNPACK_B R4, R87 ;  /* 0x00000057ff04723e */ /* 0x000fe200020006ff */
[----:B------:R-:W-:Y:S02]  /*5ee0*/  HADD2.F32 R74, -RZ, R74.H1_H1 ;  /* 0x3000004aff4a7230 */ /* 0x000fe40000004100 */
[----:B------:R-:W-:Y:S01]  /*5ef0*/  FFMA R0, R49, R2, R0 ;  /* 0x0000000231007223 */ /* 0x000fe20000000000 */
[----:B------:R-:W-:Y:S01]  /*5f00*/  FMUL R2, R47, R5 ;  /* 0x000000052f027220 */ /* 0x000fe20000400000 */
[--C-:B------:R-:W-:Y:S01]  /*5f10*/  HADD2.F32 R75, -RZ, R3.reuse.H0_H0 ;  /* 0x20000003ff4b7230 */ /* 0x100fe20000004100 */
[----:B------:R-:W-:Y:S01]  /*5f20*/  F2FP.F16.E4M3.UNPACK_B R5, R87.H1 ;  /* 0x00000057ff05723e */ /* 0x000fe200030006ff */
[----:B------:R-:W-:Y:S02]  /*5f30*/  HADD2.F32 R76, -RZ, R3.H1_H1 ;  /* 0x30000003ff4c7230 */ /* 0x000fe40000004100 */
[----:B------:R-:W-:Y:S01]  /*5f40*/  FFMA R2, R49, R50, R2 ;  /* 0x0000003231027223 */ /* 0x000fe20000000002 */
[--C-:B------:R-:W-:Y:S02]  /*5f50*/  HADD2.F32 R50, -RZ, R4.reuse.H0_H0 ;  /* 0x20000004ff327230 */ /* 0x100fe40000004100 */
[C---:B------:R-:W-:Y:S01]  /*5f60*/  FMUL R3, R47.reuse, R6 ;  /* 0x000000062f037220 */ /* 0x040fe20000400000 */
[--C-:B------:R-:W-:Y:S02]  /*5f70*/  HADD2.F32 R77, -RZ, R5.reuse.H1_H1 ;  /* 0x30000005ff4d7230 */ /* 0x100fe40000004100 */
[C---:B------:R-:W-:Y:S01]  /*5f80*/  FMUL R6, R47.reuse, R11 ;  /* 0x0000000b2f067220 */ /* 0x040fe20000400000 */
[----:B------:R-:W-:Y:S01]  /*5f90*/  FMUL R11, R47, R16 ;  /* 0x000000102f0b7220 */ /* 0x000fe20000400000 */
[C---:B------:R-:W-:Y:S01]  /*5fa0*/  FFMA R3, R49.reuse, R51, R3 ;  /* 0x0000003331037223 */ /* 0x040fe20000000003 */
[----:B------:R-:W-:Y:S01]  /*5fb0*/  FFMA R7, R49, R52, R7 ;  /* 0x0000003431077223 */ /* 0x000fe20000000007 */
[----:B------:R-:W-:Y:S02]  /*5fc0*/  HADD2.F32 R51, -RZ, R4.H1_H1 ;  /* 0x30000004ff337230 */ /* 0x000fe40000004100 */
[C---:B------:R-:W-:Y:S01]  /*5fd0*/  FMUL R4, R47.reuse, R9 ;  /* 0x000000092f047220 */ /* 0x040fe20000400000 */
[----:B------:R-:W-:Y:S02]  /*5fe0*/  HADD2.F32 R52, -RZ, R5.H0_H0 ;  /* 0x20000005ff347230 */ /* 0x000fe40000004100 */
[----:B------:R-:W-:Y:S01]  /*5ff0*/  FMUL R16, R47, R21 ;  /* 0x000000152f107220 */ /* 0x000fe20000400000 */
[----:B------:R-:W-:Y:S01]  /*6000*/  F2FP.SATFINITE.E4M3.F32.PACK_AB_MERGE_C R78, R7, R3, RZ ;  /* 0x00000003074e723e */ /* 0x000fe200048070ff */
[C---:B------:R-:W-:Y:S01]  /*6010*/  FMUL R3, R47.reuse, R8 ;  /* 0x000000082f037220 */ /* 0x040fe20000400000 */
[C---:B------:R-:W-:Y:S01]  /*6020*/  FMUL R7, R47.reuse, R12 ;  /* 0x0000000c2f077220 */ /* 0x040fe20000400000 */
[C---:B------:R-:W-:Y:S01]  /*6030*/  FMUL R8, R47.reuse, R13 ;  /* 0x0000000d2f087220 */ /* 0x040fe20000400000 */
[----:B------:R-:W-:Y:S01]  /*6040*/  FMUL R12, R47, R17 ;  /* 0x000000112f0c7220 */ /* 0x000fe20000400000 */
[C---:B------:R-:W-:Y:S01]  /*6050*/  FFMA R3, R49.reuse, R53, R3 ;  /* 0x0000003531037223 */ /* 0x040fe20000000003 */
[----:B------:R-:W-:Y:S01]  /*6060*/  FFMA R4, R49, R54, R4 ;  /* 0x0000003631047223 */ /* 0x000fe20000000004 */
[C---:B------:R-:W-:Y:S01]  /*6070*/  FMUL R5, R47.reuse, R10 ;  /* 0x0000000a2f057220 */ /* 0x040fe20000400000 */
[C---:B------:R-:W-:Y:S01]  /*6080*/  FMUL R9, R47.reuse, R14 ;  /* 0x0000000e2f097220 */ /* 0x040fe20000400000 */
[C---:B------:R-:W-:Y:S01]  /*6090*/  FMUL R10, R47.reuse, R15 ;  /* 0x0000000f2f0a7220 */ /* 0x040fe20000400000 */
[----:B------:R-:W-:Y:S01]  /*60a0*/  FMUL R15, R47, R20 ;  /* 0x000000142f0f7220 */ /* 0x000fe20000400000 */
[C---:B------:R-:W-:Y:S01]  /*60b0*/  FFMA R5, R49.reuse, R55, R5 ;  /* 0x0000003731057223 */ /* 0x040fe20000000005 */
[C---:B------:R-:W-:Y:S01]  /*60c0*/  FFMA R6, R49.reuse, R56, R6 ;  /* 0x0000003831067223 */ /* 0x040fe20000000006 */
[C---:B------:R-:W-:Y:S01]  /*60d0*/  FFMA R7, R49.reuse, R57, R7 ;  /* 0x0000003931077223 */ /* 0x040fe20000000007 */
[C---:B------:R-:W-:Y:S01]  /*60e0*/  FFMA R8, R49.reuse, R58, R8 ;  /* 0x0000003a31087223 */ /* 0x040fe20000000008 */
[--C-:B------:R-:W-:Y:S02]  /*60f0*/  HADD2.F32 R63, -RZ, R64.reuse.H0_H0 ;  /* 0x20000040ff3f7230 */ /* 0x100fe40000004100 */
[C---:B------:R-:W-:Y:S01]  /*6100*/  FFMA R9, R49.reuse, R59, R9 ;  /* 0x0000003b31097223 */ /* 0x040fe20000000009 */
[----:B------:R-:W-:Y:S01]  /*6110*/  F2FP.SATFINITE.E4M3.F32.PACK_AB_MERGE_C R5, R6, R5, RZ ;  /* 0x000000050605723e */ /* 0x000fe200048070ff */
[C---:B------:R-:W-:Y:S01]  /*6120*/  FFMA R10, R49.reuse, R60, R10 ;  /* 0x0000003c310a7223 */ /* 0x040fe2000000000a */
[C---:B------:R-:W-:Y:S01]  /*6130*/  FFMA R11, R49.reuse, R61, R11 ;  /* 0x0000003d310b7223 */ /* 0x040fe2000000000b */
[----:B------:R-:W-:Y:S01]  /*6140*/  FFMA R12, R49, R62, R12 ;  /* 0x0000003e310c7223 */ /* 0x000fe2000000000c */
[C---:B------:R-:W-:Y:S01]  /*6150*/  FMUL R20, R47.reuse, R25 ;  /* 0x000000192f147220 */ /* 0x040fe20000400000 */
[C---:B------:R-:W-:Y:S01]  /*6160*/  FMUL R25, R47.reuse, R30 ;  /* 0x0000001e2f197220 */ /* 0x040fe20000400000 */
[C---:B------:R-:W-:Y:S01]  /*6170*/  FMUL R30, R47.reuse, R35 ;  /* 0x000000232f1e7220 */ /* 0x040fe20000400000 */
[----:B------:R-:W-:Y:S01]  /*6180*/  F2FP.SATFINITE.E4M3.F32.PACK_AB_MERGE_C R9, R10, R9, RZ ;  /* 0x000000090a09723e */ /* 0x000fe200048070ff */
[----:B------:R-:W-:Y:S02]  /*6190*/  HADD2.F32 R64, -RZ, R64.H1_H1 ;  /* 0x30000040ff407230 */ /* 0x000fe40000004100 */
[C---:B------:R-:W-:Y:S01]  /*61a0*/  FMUL R13, R47.reuse, R18 ;  /* 0x000000122f0d7220 */ /* 0x040fe20000400000 */
[C---:B------:R-:W-:Y:S01]  /*61b0*/  FMUL R14, R47.reuse, R19 ;  /* 0x000000132f0e7220 */ /* 0x040fe20000400000 */
[C---:B------:R-:W-:Y:S01]  /*61c0*/  FMUL R17, R47.reuse, R22 ;  /* 0x000000162f117220 */ /* 0x040fe20000400000 */
[----:B------:R-:W-:Y:S01]  /*61d0*/  FMUL R18, R47, R23 ;  /* 0x000000172f127220 */ /* 0x000fe20000400000 */
[C---:B------:R-:W-:Y:S01]  /*61e0*/  FFMA R13, R49.reuse, R63, R13 ;  /* 0x0000003f310d7223 */ /* 0x040fe2000000000d */
[C---:B------:R-:W-:Y:S01]  /*61f0*/  FFMA R14, R49.reuse, R64, R14 ;  /* 0x00000040310e7223 */ /* 0x040fe2000000000e */
[----:B------:R-:W-:Y:S01]  /*6200*/  FFMA R15, R49, R65, R15 ;  /* 0x00000041310f7223 */ /* 0x000fe2000000000f */
[----:B------:R-:W-:Y:S01]  /*6210*/  FMUL R19, R47, R24 ;  /* 0x000000182f137220 */ /* 0x000fe20000400000 */
[C---:B------:R-:W-:Y:S01]  /*6220*/  FFMA R16, R49.reuse, R66, R16 ;  /* 0x0000004231107223 */ /* 0x040fe20000000010 */
[----:B------:R-:W-:Y:S01]  /*6230*/  FFMA R17, R49, R67, R17 ;  /* 0x0000004331117223 */ /* 0x000fe20000000011 */
[----:B------:R-:W-:Y:S01]  /*6240*/  F2FP.SATFINITE.E4M3.F32.PACK_AB_MERGE_C R13, R14, R13, RZ ;  /* 0x0000000d0e0d723e */ /* 0x000fe200048070ff */
[C---:B------:R-:W-:Y:S01]  /*6250*/  FMUL R21, R47.reuse, R26 ;  /* 0x0000001a2f157220 */ /* 0x040fe20000400000 */
[----:B------:R-:W-:Y:S01]  /*6260*/  FMUL R22, R47, R27 ;  /* 0x0000001b2f167220 */ /* 0x000fe20000400000 */
[C---:B------:R-:W-:Y:S01]  /*6270*/  FFMA R18, R49.reuse, R68, R18 ;  /* 0x0000004431127223 */ /* 0x040fe20000000012 */
[----:B------:R-:W-:Y:S01]  /*6280*/  FFMA R19, R49, R69, R19 ;  /* 0x0000004531137223 */ /* 0x000fe20000000013 */
[----:B------:R-:W-:Y:S01]  /*6290*/  FMUL R23, R47, R28 ;  /* 0x0000001c2f177220 */ /* 0x000fe20000400000 */
[----:B------:R-:W-:Y:S01]  /*62a0*/  FFMA R20, R49, R70, R20 ;  /* 0x0000004631147223 */ /* 0x000fe20000000014 */
[----:B------:R-:W-:Y:S01]  /*62b0*/  FMUL R24, R47, R29 ;  /* 0x0000001d2f187220 */ /* 0x000fe20000400000 */
[C---:B------:R-:W-:Y:S01]  /*62c0*/  FFMA R21, R49.reuse, R71, R21 ;  /* 0x0000004731157223 */ /* 0x040fe20000000015 */
[----:B------:R-:W-:Y:S01]  /*62d0*/  FFMA R22, R49, R72, R22 ;  /* 0x0000004831167223 */ /* 0x000fe20000000016 */
[C---:B------:R-:W-:Y:S01]  /*62e0*/  FMUL R26, R47.reuse, R31 ;  /* 0x0000001f2f1a7220 */ /* 0x040fe20000400000 */
[----:B------:R-:W-:Y:S01]  /*62f0*/  FMUL R27, R47, R32 ;  /* 0x000000202f1b7220 */ /* 0x000fe20000400000 */
[----:B------:R-:W-:Y:S01]  /*6300*/  FFMA R23, R49, R73, R23 ;  /* 0x0000004931177223 */ /* 0x000fe20000000017 */
[----:B------:R-:W-:Y:S01]  /*6310*/  FMUL R28, R47, R33 ;  /* 0x000000212f1c7220 */ /* 0x000fe20000400000 */
[----:B------:R-:W-:Y:S01]  /*6320*/  FFMA R24, R49, R74, R24 ;  /* 0x0000004a31187223 */ /* 0x000fe20000000018 */
[----:B------:R-:W-:Y:S01]  /*6330*/  FMUL R29, R47, R34 ;  /* 0x000000222f1d7220 */ /* 0x000fe20000400000 */
[C---:B------:R-:W-:Y:S01]  /*6340*/  FFMA R25, R49.reuse, R75, R25 ;  /* 0x0000004b31197223 */ /* 0x040fe20000000019 */
[C---:B------:R-:W-:Y:S01]  /*6350*/  FFMA R26, R49.reuse, R76, R26 ;  /* 0x0000004c311a7223 */ /* 0x040fe2000000001a */
[C---:B------:R-:W-:Y:S01]  /*6360*/  FFMA R27, R49.reuse, R50, R27 ;  /* 0x00000032311b7223 */ /* 0x040fe2000000001b */
[C---:B------:R-:W-:Y:S01]  /*6370*/  FFMA R28, R49.reuse, R51, R28 ;  /* 0x00000033311c7223 */ /* 0x040fe2000000001c */
[----:B------:R-:W-:Y:S01]  /*6380*/  F2FP.SATFINITE.E4M3.F32.PACK_AB_MERGE_C R17, R18, R17, RZ ;  /* 0x000000111211723e */ /* 0x000fe200048070ff */
[C---:B------:R-:W-:Y:S01]  /*6390*/  FFMA R29, R49.reuse, R52, R29 ;  /* 0x00000034311d7223 */ /* 0x040fe2000000001d */
[----:B------:R-:W-:Y:S01]  /*63a0*/  F2FP.SATFINITE.E4M3.F32.PACK_AB_MERGE_C R21, R22, R21, RZ ;  /* 0x000000151615723e */ /* 0x000fe200048070ff */
[----:B------:R-:W-:Y:S01]  /*63b0*/  FFMA R30, R49, R77, R30 ;  /* 0x0000004d311e7223 */ /* 0x000fe2000000001e */
[----:B------:R-:W-:Y:S02]  /*63c0*/  F2FP.SATFINITE.E4M3.F32.PACK_AB_MERGE_C R32, R2, R0, R78 ;  /* 0x000000000220723e */ /* 0x000fe4000480704e */
[----:B------:R-:W-:Y:S02]  /*63d0*/  F2FP.SATFINITE.E4M3.F32.PACK_AB_MERGE_C R33, R4, R3, R5 ;  /* 0x000000030421723e */ /* 0x000fe40004807005 */
[----:B------:R-:W-:Y:S02]  /*63e0*/  F2FP.SATFINITE.E4M3.F32.PACK_AB_MERGE_C R34, R8, R7, R9 ;  /* 0x000000070822723e */ /* 0x000fe40004807009 */
[----:B------:R-:W-:Y:S02]  /*63f0*/  F2FP.SATFINITE.E4M3.F32.PACK_AB_MERGE_C R35, R12, R11, R13 ;  /* 0x0000000b0c23723e */ /* 0x000fe4000480700d */
[----:B------:R-:W-:Y:S02]  /*6400*/  F2FP.SATFINITE.E4M3.F32.PACK_AB_MERGE_C R16, R16, R15, R17 ;  /* 0x0000000f1010723e */ /* 0x000fe40004807011 */
[----:B------:R-:W-:Y:S01]  /*6410*/  F2FP.SATFINITE.E4M3.F32.PACK_AB_MERGE_C R17, R20, R19, R21 ;  /* 0x000000131411723e */ /* 0x000fe20004807015 */
[----:B------:R1:W-:Y:S01]  /*6420*/  STS.128 [R100+UR49+0x4200], R32 ;  /* 0x0042002064007988 */ /* 0x0003e20008000c31 */
[----:B------:R-:W-:Y:S02]  /*6430*/  F2FP.SATFINITE.E4M3.F32.PACK_AB_MERGE_C R18, R26, R25, RZ ;  /* 0x000000191a12723e */ /* 0x000fe400048070ff */
[----:B------:R-:W-:Y:S02]  /*6440*/  F2FP.SATFINITE.E4M3.F32.PACK_AB_MERGE_C R19, R30, R29, RZ ;  /* 0x0000001d1e13723e */ /* 0x000fe400048070ff */
[----:B------:R-:W-:Y:S02]  /*6450*/  F2FP.SATFINITE.E4M3.F32.PACK_AB_MERGE_C R18, R24, R23, R18 ;  /* 0x000000171812723e */ /* 0x000fe40004807012 */
[----:B------:R-:W-:Y:S02]  /*6460*/  F2FP.SATFINITE.E4M3.F32.PACK_AB_MERGE_C R19, R28, R27, R19 ;  /* 0x0000001b1c13723e */ /* 0x000fe40004807013 */
[----:B------:R-:W-:Y:S02]  /*6470*/  LEA R0, R105, UR49, 0x3 ;  /* 0x0000003169007c11 */ /* 0x000fe4000f8e18ff */
[----:B------:R-:W-:Y:S01]  /*6480*/  @P6 SHF.L.U32 R2, R104, 0x1f, RZ ;  /* 0x0000001f68026819 */ /* 0x000fe200000006ff */
[----:B------:R1:W-:Y:S01]  /*6490*/  STS.128 [R114+0x4210], R16 ;  /* 0x0042101072007388 */ /* 0x0003e20000000c00 */
[----:B------:R-:W-:Y:S01]  /*64a0*/  @!PT LDS RZ, [RZ] ;  /* 0x00000000fffff984 */ /* 0x000fe20000000800 */
[----:B------:R-:W-:Y:S01]  /*64b0*/  @!PT LDS RZ, [RZ] ;  /* 0x00000000fffff984 */ /* 0x000fe20000000800 */
[----:B------:R-:W-:Y:S01]  /*64c0*/  @!PT LDS RZ, [RZ] ;  /* 0x00000000fffff984 */ /* 0x000fe20000000800 */
[----:B------:R-:W-:Y:S01]  /*64d0*/  @!PT LDS RZ, [RZ] ;  /* 0x00000000fffff984 */ /* 0x000fe20000000800 */
[----:B------:R2:W-:Y:S07]  /*64e0*/  MEMBAR.ALL.CTA ;  /* 0x0000000000007992 */ /* 0x0005ee0000008000 */
[----:B--2---:R-:W2:Y:S02]  /*64f0*/  FENCE.VIEW.ASYNC.S ;  /* 0x00000000000073c6 */ /* 0x004ea40000000000 */
[----:B--2---:R-:W-:Y:S06]  /*6500*/  BAR.SYNC.DEFER_BLOCKING 0x1, 0x80 ;  /* 0x0042000000007b1d */ /* 0x004fec0000010000 */
[----:B------:R-:W-:Y:S05]  /*6510*/  @P0 BRA `(.L_x_98) ;  /* 0x0000000000280947 */ /* 0x000fea0003800000 */
[----:B------:R-:W-:Y:S02]  /*6520*/  UIADD3 UR4, UPT, UPT, UR49, 0x4200, URZ ;  /* 0x0000420031047890 */ /* 0x000fe4000fffe0ff */
[----:B------:R-:W-:Y:S01]  /*6530*/  UIADD3 UR6, UP0, UPT, UR52, 0x680, URZ ;  /* 0x0000068034067890 */ /* 0x000fe2000ff1e0ff */
[----:B------:R-:W-:Y:S03]  /*6540*/  UMOV UR43, UR36 ;  /* 0x00000024002b7c82 */ /* 0x000fe60008000000 */
[----:B------:R-:W-:Y:S01]  /*6550*/  MOV R109, UR4 ;  /* 0x00000004006d7c02 */ /* 0x000fe20008000f00 */
[----:B------:R-:W-:Y:S03]  /*6560*/  UIADD3.X UR7, UPT, UPT, URZ, UR53, URZ, UP0, !UPT ;  /* 0x00000035ff077290 */ /* 0x000fe600087fe4ff */
[----:B------:R-:W-:Y:S11]  /*6570*/  R2UR UR40, R109 ;  /* 0x000000006d2872ca */ /* 0x000ff600000e0000 */
[----:B------:R-:W-:Y:S02]  /*6580*/  @!UPT UIADD3 URZ, UPT, UPT, URZ, URZ, URZ ;  /* 0x000000fffffff290 */ /* 0x000fe4000fffe0ff */
[----:B------:R2:W-:Y:S01]  /*6590*/  UTMASTG.3D [UR40], [UR6] ;  /* 0x00000028060073b5 */ /* 0x0005e20008010000 */
[----:B------:R0:W-:Y:S01]  /*65a0*/  UTMACMDFLUSH ;  /* 0x00000000000079b7 */ /* 0x0001e20000000000 */
[----:B--2---:R-:W-:Y:S04]  /*65b0*/  DEPBAR.LE SB0, 0x1 ;  /* 0x000080400000791a */ /* 0x004fe80000000000 */
.L_x_98:
[----:B------:R-:W-:Y:S05]  /*65c0*/  BSYNC.RECONVERGENT B0 ;  /* 0x0000000000007941 */ /* 0x000fea0003800200 */
.L_x_97:
[----:B------:R-:W-:Y:S06]  /*65d0*/  BAR.SYNC.DEFER_BLOCKING 0x1, 0x80 ;  /* 0x0042000000007b1d */ /* 0x000fec0000010000 */
[----:B------:R-:W2:Y:S01]  /*65e0*/  @P6 SYNCS.PHASECHK.TRANS64.TRYWAIT P0, [R0+URZ+0x30], R2 ;  /* 0x00003002000065a7 */ /* 0x000ea200080011ff */
[----:B------:R-:W-:Y:S01]  /*65f0*/  BSSY B1, `(.L_x_99) ;  /* 0x0000021000017945 */ /* 0x000fe20003800000 */
[----:B--2---:R-:W-:Y:S03]  /*6600*/  @P6 SEL R115, RZ, 0x1, !P0 ;  /* 0x00000001ff736807 */ /* 0x004fe60004000000 */
[----:B------:R-:W-:Y:S05]  /*6610*/  @!P6 BRA `(.L_x_100) ;  /* 0x000000000078e947 */ /* 0x000fea0003800000 */
[----:B------:R-:W-:Y:S01]  /*6620*/  ISETP.NE.AND P1, PT, R116, RZ, PT ;  /* 0x000000ff7400720c */ /* 0x000fe20003f25270 */
[----:B------:R-:W-:Y:S01]  /*6630*/  BSSY B0, `(.L_x_101) ;  /* 0x0000009000007945 */ /* 0x000fe20003800000 */
[----:B------:R-:W-:Y:S11]  /*6640*/  ISETP.NE.AND P0, PT, R115, RZ, PT ;  /* 0x000000ff7300720c */ /* 0x000ff60003f05270 */
[----:B------:R-:W-:Y:S05]  /*6650*/  @P1 IMAD R2, R105, 0x1000, R100 ;  /* 0x0000100069021824 */ /* 0x000fea00078e0264 */
[----:B------:R-:W-:Y:S05]  /*6660*/  @P1 IADD3 R4, PT, PT, R2, UR49, RZ ;  /* 0x0000003102041c10 */ /* 0x000fea000fffe0ff */
[----:B------:R-:W-:Y:S01]  /*6670*/  @P1 IMAD.IADD R4, R4, 0x1, R117 ;  /* 0x0000000104041824 */ /* 0x000fe200078e0275 */
[----:B------:R-:W-:Y:S06]  /*6680*/  @P0 BRA `(.L_x_102) ;  /* 0x00000000000c0947 */ /* 0x000fec0003800000 */
[----:B------:R-:W-:Y:S04]  /*6690*/  SHF.L.U32 R3, R104, 0x1f, RZ ;  /* 0x0000001f68037819 */ /* 0x000fe800000006ff */
[----:B------:R-:W2:Y:S02]  /*66a0*/  SYNCS.PHASECHK.TRANS64.TRYWAIT P0, [R0+URZ+0x30], R3 ;  /* 0x00003003000075a7 */ /* 0x000ea400080011ff */
[----:B--2---:R-:W-:Y:S05]  /*66b0*/  @!P0 BRA `(.L_x_103) ;  /* 0x0000003000b48947 */ /* 0x004fea0003800000 */
.L_x_102:
[----:B------:R-:W-:Y:S05]  /*66c0*/  BSYNC B0 ;  /* 0x0000000000007941 */ /* 0x000fea0003800000 */
.L_x_101:
[----:B------:R-:W-:Y:S01]  /*66d0*/  ISETP.NE.AND P0, PT, R116, RZ, PT ;  /* 0x000000ff7400720c */ /* 0x000fe20003f05270 */
[----:B------:R-:W-:Y:S11]  /*66e0*/  VIADD R105, R105, 0x1 ;  /* 0x0000000169697836 */ /* 0x000ff60000000000 */
[----:B------:R-:W-:Y:S01]  /*66f0*/  @!UPT UIADD3 URZ, UPT, UPT, URZ, URZ, URZ ;  /* 0x000000fffffff290 */ /* 0x000fe2000fffe0ff */
[----:B------:R3:W4:Y:S04]  /*6700*/  @P0 LDS.128 R80, [R2+UR49+0x200] ;  /* 0x0002003102500984 */ /* 0x0007280008000c00 */
[----:B------:R1:W1:Y:S01]  /*6710*/  @P0 LDS.128 R84, [R4+0x210] ;  /* 0x0002100004540984 */ /* 0x0002620000000c00 */
        /* <DEDUP_REMOVED lines=8> */
[----:B---3--:R-:W-:Y:S02]  /*67a0*/  VIADD R2, R0, 0x50 ;  /* 0x0000005000027836 */ /* 0x008fe40000000000 */
[----:B--2---:R-:W-:Y:S05]  /*67b0*/  IMAD.U32 R0, RZ, RZ, UR37 ;  /* 0x00000025ff007e24 */ /* 0x004fea000f8e00ff */
[----:B------:R-:W-:Y:S04]  /*67c0*/  PRMT R0, R0, 0x654, R2 ;  /* 0x0000065400007816 */ /* 0x000fe80000000002 */
[----:B-----5:R2:W-:Y:S02]  /*67d0*/  SYNCS.ARRIVE.TRANS64.RED.A1T0 RZ, [R0+URZ], RZ ;  /* 0x000000ff00ff79a7 */ /* 0x0205e400081004ff */
[----:B--2---:R-:W-:Y:S04]  /*67e0*/  SEL R0, RZ, 0x1, P0 ;  /* 0x00000001ff007807 */ /* 0x004fe80000000000 */
[----:B-1--4-:R-:W-:Y:S02]  /*67f0*/  LOP3.LUT R104, R104, R0, RZ, 0x3c, !PT ;  /* 0x0000000068687212 */ /* 0x012fe400078e3cff */
.L_x_100:
[----:B------:R-:W-:Y:S05]  /*6800*/  BSYNC B1 ;  /* 0x0000000000017941 */ /* 0x000fea0003800000 */
.L_x_99:
[----:B------:R-:W-:Y:S05]  /*6810*/  VIADD R0, R48, 0x40 ;  /* 0x0000004030007836 */ /* 0x000fea0000000000 */
[----:B------:R-:W-:Y:S04]  /*6820*/  SHF.R.U32.HI R0, RZ, 0x15, R0 ;  /* 0x00000015ff007819 */ /* 0x000fe80000011600 */
[----:B------:R-:W-:Y:S11]  /*6830*/  LOP3.LUT P0, RZ, R0, 0x3, R101, 0x48, !PT ;  /* 0x0000000300ff7812 */ /* 0x000ff60007804865 */
[----:B------:R-:W-:Y:S02]  /*6840*/  @!UPT UIADD3 URZ, UPT, UPT, URZ, URZ, URZ ;  /* 0x000000fffffff290 */ /* 0x000fe4000fffe0ff */
[----:B------:R-:W-:Y:S05]  /*6850*/  @!P0 BRA `(.L_x_104) ;  /* 0x0000000000408947 */ /* 0x000fea0003800000 */
[----:B------:R-:W2:Y:S01]  /*6860*/  LDCU.64 UR8, c[0x4][0x78] ;  /* 0x01000f00ff0877ac */ /* 0x000ea20008000a00 */
[----:B------:R-:W-:Y:S01]  /*6870*/  MOV R3, 0x0 ;  /* 0x0000000000037802 */ /* 0x000fe20000000f00 */
[----:B------:R-:W-:Y:S02]  /*6880*/  HFMA2 R12, -RZ, RZ, 0, 5.9604644775390625e-08 ;  /* 0x00000001ff0c7431 */ /* 0x000fe400000001ff */
[----:B------:R-:W-:Y:S02]  /*6890*/  IMAD.MOV.U32 R8, RZ, RZ, 0x192 ;  /* 0x00000192ff087424 */ /* 0x000fe400078e00ff */
[----:B------:R-:W-:Y:S01]  /*68a0*/  IMAD.MOV.U32 R13, RZ, RZ, RZ ;  /* 0x000000ffff0d7224 */ /* 0x000fe200078e00ff */
[----:B------:R-:W3:Y:S01]  /*68b0*/  LDCU.64 UR6, c[0x4][0x80] ;  /* 0x01001000ff0677ac */ /* 0x000ee20008000a00 */
[----:B------:R-:W4:Y:S01]  /*68c0*/  LDC.64 R2, c[0x4][R3] ;  /* 0x0100000003027b82 */ /* 0x000f220000000a00 */
[----:B------:R-:W5:Y:S01]  /*68d0*/  LDCU.64 UR4, c[0x4][0x18] ;  /* 0x01000300ff0477ac */ /* 0x000f620008000a00 */
[----:B--2---:R-:W-:Y:S01]  /*68e0*/  MOV R5, UR9 ;  /* 0x0000000900057c02 */ /* 0x004fe20008000f00 */
[----:B------:R-:W-:Y:S01]  /*68f0*/  IMAD.U32 R4, RZ, RZ, UR8 ;  /* 0x00000008ff047e24 */ /* 0x000fe2000f8e00ff */
[----:B---3--:R-:W-:Y:S01]  /*6900*/  MOV R7, UR7 ;  /* 0x0000000700077c02 */ /* 0x008fe20008000f00 */
[----:B------:R-:W-:Y:S01]  /*6910*/  IMAD.U32 R6, RZ, RZ, UR6 ;  /* 0x00000006ff067e24 */ /* 0x000fe2000f8e00ff */
[----:B-----5:R-:W-:Y:S01]  /*6920*/  MOV R11, UR5 ;  /* 0x00000005000b7c02 */ /* 0x020fe20008000f00 */
[----:B------:R-:W-:Y:S02]  /*6930*/  IMAD.U32 R10, RZ, RZ, UR4 ;  /* 0x00000004ff0a7e24 */ /* 0x000fe4000f8e00ff */
[----:B------:R-:W-:Y:S07]  /*6940*/  LEPC R20, `(.L_x_104) ;  /* 0x000000001014794e */ /* 0x000fee0000000000 */
[----:B-1--4-:R-:W-:Y:S05]  /*6950*/  CALL.ABS.NOINC R2 ;  /* 0x0000000002007343 */ /* 0x012fea0003c00000 */
.L_x_104:
[-C--:B------:R-:W-:Y:S01]  /*6960*/  F2FP.F16.E4M3.UNPACK_B R0, R81.reuse ;  /* 0x00000051ff00723e */ /* 0x080fe200020006ff */
[----:B------:R-:W-:Y:S05]  /*6970*/  WARPSYNC.ALL ;  /* 0x0000000000007948 */ /* 0x000fea0003800000 */
[----:B------:R-:W-:Y:S01]  /*6980*/  R2UR UR4, R48 ;  /* 0x00000000300472ca */ /* 0x000fe200000e0000 */
[--C-:B------:R-:W-:Y:S01]  /*6990*/  HADD2.F32 R54, -RZ, R0.reuse.H0_H0 ;  /* 0x20000000ff367230 */ /* 0x100fe20000004100 */
[-C--:B------:R-:W-:Y:S01]  /*69a0*/  F2FP.F16.E4M3.UNPACK_B R2, R80.reuse.H1 ;  /* 0x00000050ff02723e */ /* 0x080fe200030006ff */
[----:B------:R-:W-:Y:S01]  /*69b0*/  HADD2.F32 R55, -RZ, R0.H1_H1 ;  /* 0x30000000ff377230 */ /* 0x000fe20000004100 */
[----:B------:R-:W-:Y:S01]  /*69c0*/  F2FP.F16.E4M3.UNPACK_B R0, R81.H1 ;  /* 0x00000051ff00723e */ /* 0x000fe200030006ff */
[----:B------:R-:W-:Y:S01]  /*69d0*/  BSSY.RECONVERGENT B0, `(.L_x_105) ;  /* 0x0000095000007945 */ /* 0x000fe20003800200 */
[----:B------:R-:W-:Y:S01]  /*69e0*/  F2FP.F16.E4M3.UNPACK_B R3, R80 ;  /* 0x00000050ff03723e */ /* 0x000fe200020006ff */
[----:B------:R-:W-:Y:S01]  /*69f0*/  HADD2.F32 R52, -RZ, R2.H0_H0 ;  /* 0x20000002ff347230 */ /* 0x000fe20000004100 */
[----:B------:R-:W-:Y:S01]  /*6a00*/  ISETP.NE.AND P0, PT, R110, RZ, PT ;  /* 0x000000ff6e00720c */ /* 0x000fe20003f05270 */
[--C-:B------:R-:W-:Y:S01]  /*6a10*/  HADD2.F32 R56, -RZ, R0.reuse.H0_H0 ;  /* 0x20000000ff387230 */ /* 0x100fe20000004100 */
[----:B------:R-:W-:Y:S01]  /*6a20*/  ISETP.NE.AND P6, PT, R118, RZ, PT ;  /* 0x000000ff7600720c */ /* 0x000fe20003fc5270 */
[----:B------:R-:W-:Y:S01]  /*6a30*/  HADD2.F32 R57, -RZ, R0.H1_H1 ;  /* 0x30000000ff397230 */ /* 0x000fe20000004100 */
[-C--:B------:R-:W-:Y:S01]  /*6a40*/  F2FP.F16.E4M3.UNPACK_B R0, R83.reuse ;  /* 0x00000053ff00723e */ /* 0x080fe200020006ff */
[----:B-1----:R-:W-:Y:S01]  /*6a50*/  LDTM.16dp32bit_t0_t15.x32 R4, tmem[UR4+0x40] ;  /* 0x00004004000479ee */ /* 0x002fe20008a80000 */
[----:B------:R-:W1:Y:S01]  /*6a60*/  LDTM.16dp32bit_t16_t31.x32 R4, tmem[UR4+0x60] ;  /* 0x00006004000479ee */ /* 0x000e620008aa0000 */
[----:B------:R-:W-:Y:S01]  /*6a70*/  HADD2.F32 R53, -RZ, R2.H1_H1 ;  /* 0x30000002ff357230 */ /* 0x000fe20000004100 */
[----:B------:R-:W-:Y:S01]  /*6a80*/  F2FP.F16.E4M3.UNPACK_B R2, R82.H1 ;  /* 0x00000052ff02723e */ /* 0x000fe200030006ff */
[--C-:B------:R-:W-:Y:S02]  /*6a90*/  HADD2.F32 R50, -RZ, R3.reuse.H0_H0 ;  /* 0x20000003ff327230 */ /* 0x100fe40000004100 */
[--C-:B------:R-:W-:Y:S02]  /*6aa0*/  HADD2.F32 R62, -RZ, R0.reuse.H0_H0 ;  /* 0x20000000ff3e7230 */ /* 0x100fe40000004100 */
[----:B------:R-:W-:Y:S01]  /*6ab0*/  HADD2.F32 R63, -RZ, R0.H1_H1 ;  /* 0x30000000ff3f7230 */ /* 0x000fe20000004100 */
[----:B------:R-:W-:Y:S01]  /*6ac0*/  F2FP.F16.E4M3.UNPACK_B R0, R84.H1 ;  /* 0x00000054ff00723e */ /* 0x000fe200030006ff */
[--C-:B------:R-:W-:Y:S02]  /*6ad0*/  HADD2.F32 R60, -RZ, R2.reuse.H0_H0 ;  /* 0x20000002ff3c7230 */ /* 0x100fe40000004100 */
[----:B------:R-:W-:Y:S01]  /*6ae0*/  HADD2.F32 R61, -RZ, R2.H1_H1 ;  /* 0x30000002ff3d7230 */ /* 0x000fe20000004100 */
[----:B------:R-:W-:Y:S01]  /*6af0*/  F2FP.F16.E4M3.UNPACK_B R2, R83.H1 ;  /* 0x00000053ff02723e */ /* 0x000fe200030006ff */
[----:B------:R-:W-:Y:S01]  /*6b00*/  HADD2.F32 R51, -RZ, R3.H1_H1 ;  /* 0x30000003ff337230 */ /* 0x000fe20000004100 */
[----:B------:R-:W-:Y:S01]  /*6b10*/  F2FP.F16.E4M3.UNPACK_B R3, R82 ;  /* 0x00000052ff03723e */ /* 0x000fe200020006ff */
[--C-:B------:R-:W-:Y:S02]  /*6b20*/  HADD2.F32 R68, -RZ, R0.reuse.H0_H0 ;  /* 0x20000000ff447230 */ /* 0x100fe40000004100 */
[----:B------:R-:W-:Y:S01]  /*6b30*/  HADD2.F32 R69, -RZ, R0.H1_H1 ;  /* 0x30000000ff457230 */ /* 0x000fe20000004100 */
[-C--:B------:R-:W-:Y:S01]  /*6b40*/  F2FP.F16.E4M3.UNPACK_B R0, R85.reuse.H1 ;  /* 0x00000055ff00723e */ /* 0x080fe200030006ff */
[--C-:B------:R-:W-:Y:S02]  /*6b50*/  HADD2.F32 R64, -RZ, R2.reuse.H0_H0 ;  /* 0x20000002ff407230 */ /* 0x100fe40000004100 */
[----:B------:R-:W-:Y:S01]  /*6b60*/  HADD2.F32 R65, -RZ, R2.H1_H1 ;  /* 0x30000002ff417230 */ /* 0x000fe20000004100 */
[----:B------:R-:W-:Y:S01]  /*6b70*/  F2FP.F16.E4M3.UNPACK_B R2, R85 ;  /* 0x00000055ff02723e */ /* 0x000fe200020006ff */
[--C-:B------:R-:W-:Y:S02]  /*6b80*/  HADD2.F32 R58, -RZ, R3.reuse.H0_H0 ;  /* 0x20000003ff3a7230 */ /* 0x100fe40000004100 */
[C---:B-1----:R-:W-:Y:S01]  /*6b90*/  FMUL R7, R47.reuse, R7 ;  /* 0x000000072f077220 */ /* 0x042fe20000400000 */
[----:B------:R-:W-:Y:S01]  /*6ba0*/  HADD2.F32 R59, -RZ, R3.H1_H1 ;  /* 0x30000003ff3b7230 */ /* 0x000fe20000004100 */
[----:B------:R-:W-:Y:S01]  /*6bb0*/  F2FP.F16.E4M3.UNPACK_B R3, R84 ;  /* 0x00000054ff03723e */ /* 0x000fe200020006ff */
[--C-:B------:R-:W-:Y:S02]  /*6bc0*/  HADD2.F32 R72, -RZ, R0.reuse.H0_H0 ;  /* 0x20000000ff487230 */ /* 0x100fe40000004100 */
[C---:B------:R-:W-:Y:S01]  /*6bd0*/  FMUL R11, R47.reuse, R11 ;  /* 0x0000000b2f0b7220 */ /* 0x040fe20000400000 */
[----:B------:R-:W-:Y:S01]  /*6be0*/  HADD2.F32 R73, -RZ, R0.H1_H1 ;  /* 0x30000000ff497230 */ /* 0x000fe20000004100 */
[----:B------:R-:W-:Y:S01]  /*6bf0*/  F2FP.F16.E4M3.UNPACK_B R0, R87 ;  /* 0x00000057ff00723e */ /* 0x000fe200020006ff */
[--C-:B------:R-:W-:Y:S02]  /*6c00*/  HADD2.F32 R70, -RZ, R2.reuse.H0_H0 ;  /* 0x20000002ff467230 */ /* 0x100fe40000004100 */
[C---:B------:R-:W-:Y:S01]  /*6c10*/  FMUL R15, R47.reuse, R15 ;  /* 0x0000000f2f0f7220 */ /* 0x040fe20000400000 */
[----:B------:R-:W-:Y:S01]  /*6c20*/  HADD2.F32 R71, -RZ, R2.H1_H1 ;  /* 0x30000002ff477230 */ /* 0x000fe20000004100 */
[-C--:B------:R-:W-:Y:S01]  /*6c30*/  F2FP.F16.E4M3.UNPACK_B R2, R86.reuse.H1 ;  /* 0x00000056ff02723e */ /* 0x080fe200030006ff */
[--C-:B------:R-:W-:Y:S02]  /*6c40*/  HADD2.F32 R66, -RZ, R3.reuse.H0_H0 ;  /* 0x20000003ff427230 */ /* 0x100fe40000004100 */
[----:B------:R-:W-:Y:S01]  /*6c50*/  HADD2.F32 R67, -RZ, R3.H1_H1 ;  /* 0x30000003ff437230 */ /* 0x000fe20000004100 */
[----:B------:R-:W-:Y:S01]  /*6c60*/  F2FP.F16.E4M3.UNPACK_B R3, R86 ;  /* 0x00000056ff03723e */ /* 0x000fe200020006ff */
[--C-:B------:R-:W-:Y:S02]  /*6c70*/  HADD2.F32 R78, -RZ, R0.reuse.H0_H0 ;  /* 0x20000000ff4e7230 */ /* 0x100fe40000004100 */
[----:B------:R-:W-:Y:S02]  /*6c80*/  HADD2.F32 R79, -RZ, R0.H1_H1 ;  /* 0x30000000ff4f7230 */ /* 0x000fe40000004100 */
[C---:B------:R-:W-:Y:S01]  /*6c90*/  FMUL R0, R47.reuse, R4 ;  /* 0x000000042f007220 */ /* 0x040fe20000400000 */
[--C-:B------:R-:W-:Y:S02]  /*6ca0*/  HADD2.F32 R76, -RZ, R2.reuse.H0_H0 ;  /* 0x20000002ff4c7230 */ /* 0x100fe40000004100 */
[----:B------:R-:W-:Y:S01]  /*6cb0*/  FMUL R4, R47, R8 ;  /* 0x000000082f047220 */ /* 0x000fe20000400000 */
[----:B------:R-:W-:Y:S02]  /*6cc0*/  HADD2.F32 R77, -RZ, R2.H1_H1 ;  /* 0x30000002ff4d7230 */ /* 0x000fe40000004100 */
[----:B------:R-:W-:Y:S01]  /*6cd0*/  FFMA R0, R49, R50, R0 ;  /* 0x0000003231007223 */ /* 0x000fe20000000000 */
[--C-:B------:R-:W-:Y:S02]  /*6ce0*/  HADD2.F32 R74, -RZ, R3.reuse.H0_H0 ;  /* 0x20000003ff4a7230 */ /* 0x100fe40000004100 */
[C---:B------:R-:W-:Y:S01]  /*6cf0*/  FMUL R2, R47.reuse, R5 ;  /* 0x000000052f027220 */ /* 0x040fe20000400000 */
[----:B------:R-:W-:Y:S02]  /*6d00*/  HADD2.F32 R75, -RZ, R3.H1_H1 ;  /* 0x30000003ff4b7230 */ /* 0x000fe40000004100 */
[C---:B------:R-:W-:Y:S01]  /*6d10*/  FMUL R5, R47.reuse, R9 ;  /* 0x000000092f057220 */ /* 0x040fe20000400000 */
[----:B------:R-:W-:Y:S01]  /*6d20*/  FMUL R8, R47, R12 ;  /* 0x0000000c2f087220 */ /* 0x000fe20000400000 */
[----:B------:R-:W-:Y:S01]  /*6d30*/  FFMA R2, R49, R51, R2 ;  /* 0x0000003331027223 */ /* 0x000fe20000000002 */
[C---:B------:R-:W-:Y:S01]  /*6d40*/  FMUL R9, R47.reuse, R13 ;  /* 0x0000000d2f097220 */ /* 0x040fe20000400000 */
[C---:B------:R-:W-:Y:S01]  /*6d50*/  FMUL R12, R47.reuse, R21 ;  /* 0x000000152f0c7220 */ /* 0x040fe20000400000 */
[C---:B------:R-:W-:Y:S01]  /*6d60*/  FMUL R21, R47.reuse, R30 ;  /* 0x0000001e2f157220 */ /* 0x040fe20000400000 */
[C---:B------:R-:W-:Y:S01]  /*6d70*/  FMUL R13, R47.reuse, R22 ;  /* 0x000000162f0d7220 */ /* 0x040fe20000400000 */
[C---:B------:R-:W-:Y:S01]  /*6d80*/  FMUL R22, R47.reuse, R31 ;  /* 0x0000001f2f167220 */ /* 0x040fe20000400000 */
        /* <DEDUP_REMOVED lines=8> */
[C---:B------:R-:W-:Y:S01]  /*6e10*/  FFMA R6, R49.reuse, R56, R6 ;  /* 0x0000003831067223 */ /* 0x040fe20000000006 */
[C---:B------:R-:W-:Y:S01]  /*6e20*/  FFMA R11, R49.reuse, R57, R11 ;  /* 0x00000039310b7223 */ /* 0x040fe2000000000b */
[C---:B------:R-:W-:Y:S01]  /*6e30*/  FFMA R8, R49.reuse, R58, R8 ;  /* 0x0000003a31087223 */ /* 0x040fe20000000008 */
[----:B------:R-:W-:Y:S01]  /*6e40*/  FFMA R9, R49, R59, R9 ;  /* 0x0000003b31097223 */ /* 0x000fe20000000009 */
[----:B------:R-:W-:Y:S01]  /*6e50*/  F2FP.SATFINITE.E4M3.F32.PACK_AB_MERGE_C R52, R7, R3, RZ ;  /* 0x000000030734723e */ /* 0x000fe200048070ff */
[----:B------:R-:W-:Y:S01]  /*6e60*/  FFMA R10, R49, R60, R10 ;  /* 0x0000003c310a7223 */ /* 0x000fe2000000000a */
[----:B------:R-:W-:Y:S01]  /*6e70*/  F2FP.SATFINITE.E4M3.F32.PACK_AB_MERGE_C R53, R11, R6, RZ ;  /* 0x000000060b35723e */ /* 0x000fe200048070ff */
[----:B------:R-:W-:Y:S01]  /*6e80*/  FFMA R15, R49, R61, R15 ;  /* 0x0000003d310f7223 */ /* 0x000fe2000000000f */
[C---:B------:R-:W-:Y:S01]  /*6e90*/  FMUL R3, R47.reuse, R16 ;  /* 0x000000102f037220 */ /* 0x040fe20000400000 */
[C---:B------:R-:W-:Y:S01]  /*6ea0*/  FMUL R6, R47.reuse, R17 ;  /* 0x000000112f067220 */ /* 0x040fe20000400000 */
[----:B------:R-:W-:Y:S01]  /*6eb0*/  F2FP.F16.E4M3.UNPACK_B R51, R87.H1 ;  /* 0x00000057ff33723e */ /* 0x000fe200030006ff */
[----:B------:R-:W-:Y:S01]  /*6ec0*/  FMUL R11, R47, R20 ;  /* 0x000000142f0b7220 */ /* 0x000fe20000400000 */
[----:B------:R-:W-:Y:S01]  /*6ed0*/  F2FP.SATFINITE.E4M3.F32.PACK_AB_MERGE_C R54, R15, R10, RZ ;  /* 0x0000000a0f36723e */ /* 0x000fe200048070ff */
[C---:B------:R-:W-:Y:S01]  /*6ee0*/  FFMA R3, R49.reuse, R62, R3 ;  /* 0x0000003e31037223 */ /* 0x040fe20000000003 */
[----:B------:R-:W-:Y:S01]  /*6ef0*/  FFMA R6, R49, R63, R6 ;  /* 0x0000003f31067223 */ /* 0x000fe20000000006 */
[----:B------:R-:W-:Y:S01]  /*6f00*/  FMUL R20, R47, R29 ;  /* 0x0000001d2f147220 */ /* 0x000fe20000400000 */
[----:B------:R-:W-:Y:S01]  /*6f10*/  F2FP.SATFINITE.E4M3.F32.PACK_AB_MERGE_C R29, R5, R4, R53 ;  /* 0x00000004051d723e */ /* 0x000fe20004807035 */
[----:B------:R-:W-:Y:S01]  /*6f20*/  FMUL R10, R47, R19 ;  /* 0x000000132f0a7220 */ /* 0x000fe20000400000 */
[----:B------:R-:W-:Y:S01]  /*6f30*/  F2FP.SATFINITE.E4M3.F32.PACK_AB_MERGE_C R30, R9, R8, R54 ;  /* 0x00000008091e723e */ /* 0x000fe20004807036 */
        /* <DEDUP_REMOVED lines=10> */
[----:B------:R-:W-:Y:S01]  /*6fe0*/  FFMA R14, R49, R69, R14 ;  /* 0x00000045310e7223 */ /* 0x000fe2000000000e */
[----:B------:R-:W-:Y:S01]  /*6ff0*/  FMUL R18, R47, R27 ;  /* 0x0000001b2f127220 */ /* 0x000fe20000400000 */
[C---:B------:R-:W-:Y:S01]  /*7000*/  FFMA R15, R49.reuse, R70, R15 ;  /* 0x00000046310f7223 */ /* 0x040fe2000000000f */
[C---:B------:R-:W-:Y:S01]  /*7010*/  FFMA R16, R49.reuse, R71, R16 ;  /* 0x0000004731107223 */ /* 0x040fe20000000010 */
[C---:B------:R-:W-:Y:S01]  /*7020*/  FFMA R17, R49.reuse, R72, R17 ;  /* 0x0000004831117223 */ /* 0x040fe20000000011 */
[C---:B------:R-:W-:Y:S01]  /*7030*/  FFMA R18, R49.reuse, R73, R18 ;  /* 0x0000004931127223 */ /* 0x040fe20000000012 */
[----:B------:R-:W-:Y:S01]  /*7040*/  FFMA R19, R49, R74, R19 ;  /* 0x0000004a31137223 */ /* 0x000fe20000000013 */
[----:B------:R-:W-:Y:S01]  /*7050*/  FMUL R23, R47, R32 ;  /* 0x000000202f177220 */ /* 0x000fe20000400000 */
[----:B------:R-:W-:Y:S01]  /*7060*/  FFMA R20, R49, R75, R20 ;  /* 0x0000004b31147223 */ /* 0x000fe20000000014 */
[----:B------:R-:W-:Y:S01]  /*7070*/  FMUL R24, R47, R33 ;  /* 0x000000212f187220 */ /* 0x000fe20000400000 */
[--C-:B------:R-:W-:Y:S02]  /*7080*/  HADD2.F32 R50, -RZ, R51.reuse.H0_H0 ;  /* 0x20000033ff327230 */ /* 0x100fe40000004100 */
[----:B------:R-:W-:Y:S01]  /*7090*/  FFMA R21, R49, R76, R21 ;  /* 0x0000004c31157223 */ /* 0x000fe20000000015 */
[----:B------:R-:W-:Y:S02]  /*70a0*/  HADD2.F32 R51, -RZ, R51.H1_H1 ;  /* 0x30000033ff337230 */ /* 0x000fe40000004100 */
[----:B------:R-:W-:Y:S01]  /*70b0*/  FMUL R25, R47, R34 ;  /* 0x000000222f197220 */ /* 0x000fe20000400000 */
[----:B------:R-:W-:Y:S01]  /*70c0*/  FFMA R22, R49, R77, R22 ;  /* 0x0000004d31167223 */ /* 0x000fe20000000016 */
[----:B------:R-:W-:Y:S01]  /*70d0*/  FMUL R26, R47, R35 ;  /* 0x000000232f1a7220 */ /* 0x000fe20000400000 */
[----:B------:R-:W-:Y:S01]  /*70e0*/  F2FP.SATFINITE.E4M3.F32.PACK_AB_MERGE_C R7, R10, R7, RZ ;  /* 0x000000070a07723e */ /* 0x000fe200048070ff */
[C---:B------:R-:W-:Y:S01]  /*70f0*/  FFMA R23, R49.reuse, R78, R23 ;  /* 0x0000004e31177223 */ /* 0x040fe20000000017 */
[C---:B------:R-:W-:Y:S01]  /*7100*/  FFMA R24, R49.reuse, R79, R24 ;  /* 0x0000004f31187223 */ /* 0x040fe20000000018 */
[C---:B------:R-:W-:Y:S01]  /*7110*/  FFMA R25, R49.reuse, R50, R25 ;  /* 0x0000003231197223 */ /* 0x040fe20000000019 */
[----:B------:R-:W-:Y:S01]  /*7120*/  FFMA R26, R49, R51, R26 ;  /* 0x00000033311a7223 */ /* 0x000fe2000000001a */
[----:B------:R-:W-:Y:S02]  /*7130*/  F2FP.SATFINITE.E4M3.F32.PACK_AB_MERGE_C R28, R2, R0, R52 ;  /* 0x00000000021c723e */ /* 0x000fe40004807034 */
[----:B------:R-:W-:Y:S02]  /*7140*/  F2FP.SATFINITE.E4M3.F32.PACK_AB_MERGE_C R31, R6, R3, R7 ;  /* 0x00000003061f723e */ /* 0x000fe40004807007 */
[----:B------:R-:W-:Y:S02]  /*7150*/  F2FP.SATFINITE.E4M3.F32.PACK_AB_MERGE_C R13, R14, R13, RZ ;  /* 0x0000000d0e0d723e */ /* 0x000fe400048070ff */
[----:B------:R-:W-:Y:S01]  /*7160*/  F2FP.SATFINITE.E4M3.F32.PACK_AB_MERGE_C R17, R18, R17, RZ ;  /* 0x000000111211723e */ /* 0x000fe200048070ff */
[----:B------:R1:W-:Y:S01]  /*7170*/  STS.128 [R100+UR49+0x5200], R28 ;  /* 0x0052001c64007988 */ /* 0x0003e20008000c31 */
[----:B------:R-:W-:Y:S02]  /*7180*/  F2FP.SATFINITE.E4M3.F32.PACK_AB_MERGE_C R14, R22, R21, RZ ;  /* 0x00000015160e723e */ /* 0x000fe400048070ff */
[----:B------:R-:W-:Y:S02]  /*7190*/  F2FP.SATFINITE.E4M3.F32.PACK_AB_MERGE_C R25, R26, R25, RZ ;  /* 0x000000191a19723e */ /* 0x000fe400048070ff */
[----:B------:R-:W-:Y:S02]  /*71a0*/  F2FP.SATFINITE.E4M3.F32.PACK_AB_MERGE_C R12, R12, R11, R13 ;  /* 0x0000000b0c0c723e */ /* 0x000fe4000480700d */
[----:B------:R-:W-:Y:S02]  /*71b0*/  F2FP.SATFINITE.E4M3.F32.PACK_AB_MERGE_C R13, R16, R15, R17 ;  /* 0x0000000f100d723e */ /* 0x000fe40004807011 */
        /* <DEDUP_REMOVED lines=13> */
[----:B------:R-:W-:Y:S02]  /*7290*/  UIADD3 UR8, UP0, UPT, UR52, 0x680, URZ ;  /* 0x0000068034087890 */ /* 0x000fe4000ff1e0ff */
[----:B------:R-:W-:Y:S02]  /*72a0*/  UIADD3 UR5, UPT, UPT, UR41, 0x40, URZ ;  /* 0x0000004029057890 */ /* 0x000fe4000fffe0ff */
[----:B------:R-:W-:Y:S02]  /*72b0*/  UIADD3 UR4, UPT, UPT, UR49, 0x5200, URZ ;  /* 0x0000520031047890 */ /* 0x000fe4000fffe0ff */
[----:B------:R-:W-:Y:S01]  /*72c0*/  UIADD3.X UR9, UPT, UPT, URZ, UR53, URZ, UP0, !UPT ;  /* 0x00000035ff097290 */ /* 0x000fe200087fe4ff */
[----:B------:R-:W-:Y:S01]  /*72d0*/  UMOV UR6, UR42 ;  /* 0x0000002a00067c82 */ /* 0x000fe20008000000 */
[----:B------:R-:W-:Y:S07]  /*72e0*/  UMOV UR7, UR36 ;  /* 0x0000002400077c82 */ /* 0x000fee0008000000 */
[----:B------:R2:W-:Y:S01]  /*72f0*/  UTMASTG.3D [UR4], [UR8] ;  /* 0x00000004080073b5 */ /* 0x0005e20008010000 */
[----:B------:R0:W-:Y:S01]  /*7300*/  UTMACMDFLUSH ;  /* 0x00000000000079b7 */ /* 0x0001e20000000000 */
[----:B--2---:R-:W-:Y:S04]  /*7310*/  DEPBAR.LE SB0, 0x1 ;  /* 0x000080400000791a */ /* 0x004fe80000000000 */
.L_x_106:
[----:B------:R-:W-:Y:S05]  /*7320*/  BSYNC.RECONVERGENT B0 ;  /* 0x0000000000007941 */ /* 0x000fea0003800200 */
.L_x_105:
        /* <DEDUP_REMOVED lines=15> */
.L_x_110:
[----:B------:R-:W-:Y:S05]  /*7420*/  BSYNC B0 ;  /* 0x0000000000007941 */ /* 0x000fea0003800000 */
.L_x_109:
[----:B------:R-:W-:Y:S01]  /*7430*/  ISETP.NE.AND P0, PT, R116, RZ, PT ;  /* 0x000000ff7400720c */ /* 0x000fe20003f05270 */
[----:B------:R-:W-:Y:S11]  /*7440*/  VIADD R105, R105, 0x1 ;  /* 0x0000000169697836 */ /* 0x000ff60000000000 */
[----:B------:R-:W-:Y:S01]  /*7450*/  @!UPT UIADD3 URZ, UPT, UPT, URZ, URZ, URZ ;  /* 0x000000fffffff290 */ /* 0x000fe2000fffe0ff */
[----:B------:R3:W4:Y:S04]  /*7460*/  @P0 LDS.128 R84, [R2+0x210] ;  /* 0x0002100002540984 */ /* 0x0007280000000c00 */
[----:B------:R1:W1:Y:S01]  /*7470*/  @P0 LDS.128 R80, [R3+UR49+0x200] ;  /* 0x0002003103500984 */ /* 0x0002620008000c00 */
        /* <DEDUP_REMOVED lines=14> */
.L_x_108:
[----:B------:R-:W-:Y:S05]  /*7560*/  BSYNC B1 ;  /* 0x0000000000017941 */ /* 0x000fea0003800000 */
.L_x_107:
[----:B------:R-:W-:Y:S05]  /*7570*/  VIADD R0, R48, 0x80 ;  /* 0x0000008030007836 */ /* 0x000fea0000000000 */
[----:B------:R-:W-:Y:S04]  /*7580*/  SHF.R.U32.HI R0, RZ, 0x15, R0 ;  /* 0x00000015ff007819 */ /* 0x000fe80000011600 */
[----:B------:R-:W-:Y:S11]  /*7590*/  LOP3.LUT P0, RZ, R0, 0x3, R101, 0x48, !PT ;  /* 0x0000000300ff7812 */ /* 0x000ff60007804865 */
[----:B------:R-:W-:Y:S02]  /*75a0*/  @!UPT UIADD3 URZ, UPT, UPT, URZ, URZ, URZ ;  /* 0x000000fffffff290 */ /* 0x000fe4000fffe0ff */
[----:B------:R-:W-:Y:S05]  /*75b0*/  @!P0 BRA `(.L_x_112) ;  /* 0x0000000000408947 */ /* 0x000fea0003800000 */
[----:B------:R-:W2:Y:S01]  /*75c0*/  LDCU.64 UR8, c[0x4][0x78] ;  /* 0x01000f00ff0877ac */ /* 0x000ea20008000a00 */
[----:B------:R-:W-:Y:S01]  /*75d0*/  MOV R3, 0x0 ;  /* 0x0000000000037802 */ /* 0x000fe20000000f00 */
[----:B-1----:R-:W-:Y:S02]  /*75e0*/  HFMA2 R12, -RZ, RZ, 0, 5.9604644775390625e-08 ;  /* 0x00000001ff0c7431 */ /* 0x002fe400000001ff */
[----:B------:R-:W-:Y:S02]  /*75f0*/  IMAD.MOV.U32 R8, RZ, RZ, 0x192 ;  /* 0x00000192ff087424 */ /* 0x000fe400078e00ff */
[----:B------:R-:W-:Y:S01]  /*7600*/  IMAD.MOV.U32 R13, RZ, RZ, RZ ;  /* 0x000000ffff0d7224 */ /* 0x000fe200078e00ff */
[----:B------:R-:W1:Y:S01]  /*7610*/  LDCU.64 UR6, c[0x4][0x80] ;  /* 0x01001000ff0677ac */ /* 0x000e620008000a00 */
[----:B------:R-:W3:Y:S01]  /*7620*/  LDC.64 R2, c[0x4][R3] ;  /* 0x0100000003027b82 */ /* 0x000ee20000000a00 */
[----:B------:R-:W4:Y:S01]  /*7630*/  LDCU.64 UR4, c[0x4][0x18] ;  /* 0x01000300ff0477ac */ /* 0x000f220008000a00 */
[----:B--2---:R-:W-:Y:S01]  /*7640*/  MOV R5, UR9 ;  /* 0x0000000900057c02 */ /* 0x004fe20008000f00 */
[----:B------:R-:W-:Y:S01]  /*7650*/  IMAD.U32 R4, RZ, RZ, UR8 ;  /* 0x00000008ff047e24 */ /* 0x000fe2000f8e00ff */
[----:B-1----:R-:W-:Y:S01]  /*7660*/  MOV R7, UR7 ;  /* 0x0000000700077c02 */ /* 0x002fe20008000f00 */
[----:B------:R-:W-:Y:S01]  /*7670*/  IMAD.U32 R6, RZ, RZ, UR6 ;  /* 0x00000006ff067e24 */ /* 0x000fe2000f8e00ff */
[----:B----4-:R-:W-:Y:S01]  /*7680*/  MOV R11, UR5 ;  /* 0x00000005000b7c02 */ /* 0x010fe20008000f00 */
[----:B------:R-:W-:Y:S02]  /*7690*/  IMAD.U32 R10, RZ, RZ, UR4 ;  /* 0x00000004ff0a7e24 */ /* 0x000fe4000f8e00ff */
[----:B------:R-:W-:Y:S07]  /*76a0*/  LEPC R20, `(.L_x_112) ;  /* 0x000000001014794e */ /* 0x000fee0000000000 */
[----:B---3--:R-:W-:Y:S05]  /*76b0*/  CALL.ABS.NOINC R2 ;  /* 0x0000000002007343 */ /* 0x008fea0003c00000 */
.L_x_112:
        /* <DEDUP_REMOVED lines=148> */
[----:B------:R-:W-:Y:S02]  /*8000*/  UIADD3 UR8, UP0, UPT, UR52, 0x680, URZ ;  /* 0x0000068034087890 */ /* 0x000fe4000ff1e0ff */
[----:B------:R-:W-:Y:S02]  /*8010*/  UIADD3 UR5, UPT, UPT, UR41, 0x80, URZ ;  /* 0x0000008029057890 */ /* 0x000fe4000fffe0ff */
[----:B------:R-:W-:Y:S01]  /*8020*/  MOV R109, UR10 ;  /* 0x0000000a006d7c02 */ /* 0x000fe20008000f00 */
[----:B------:R-:W-:Y:S01]  /*8030*/  UIADD3.X UR9, UPT, UPT, URZ, UR53, URZ, UP0, !UPT ;  /* 0x00000035ff097290 */ /* 0x000fe200087fe4ff */
[----:B------:R-:W-:Y:S02]  /*8040*/  UMOV UR6, UR42 ;  /* 0x0000002a00067c82 */ /* 0x000fe40008000000 */
[----:B------:R-:W-:Y:S01]  /*8050*/  R2UR UR4, R109 ;  /* 0x000000006d0472ca */ /* 0x000fe200000e0000 */
[----:B------:R-:W-:Y:S11]  /*8060*/  UMOV UR7, UR36 ;  /* 0x0000002400077c82 */ /* 0x000ff60008000000 */
[----:B------:R-:W-:Y:S01]  /*8070*/  @!UPT UIADD3 URZ, UPT, UPT, URZ, URZ, URZ ;  /* 0x000000fffffff290 */ /* 0x000fe2000fffe0ff */
[----:B------:R2:W-:Y:S01]  /*8080*/  UTMASTG.3D [UR4], [UR8] ;  /* 0x00000004080073b5 */ /* 0x0005e20008010000 */
[----:B------:R0:W-:Y:S01]  /*8090*/  UTMACMDFLUSH ;  /* 0x00000000000079b7 */ /* 0x0001e20000000000 */
[----:B--2---:R-:W-:Y:S04]  /*80a0*/  DEPBAR.LE SB0, 0x1 ;  /* 0x000080400000791a */ /* 0x004fe80000000000 */
.L_x_114:
[----:B------:R-:W-:Y:S05]  /*80b0*/  BSYNC.RECONVERGENT B0 ;  /* 0x0000000000007941 */ /* 0x000fea0003800200 */
.L_x_113:
        /* <DEDUP_REMOVED lines=15> */
.L_x_118:
[----:B------:R-:W-:Y:S05]  /*81b0*/  BSYNC B0 ;  /* 0x0000000000007941 */ /* 0x000fea0003800000 */
.L_x_117:
        /* <DEDUP_REMOVED lines=19> */
.L_x_116:
[----:B------:R-:W-:Y:S05]  /*82f0*/  BSYNC B1 ;  /* 0x0000000000017941 */ /* 0x000fea0003800000 */
.L_x_115:
        /* <DEDUP_REMOVED lines=21> */
.L_x_120:
[----:B------:R-:W-:Y:S01]  /*8450*/  ISETP.NE.AND P0, PT, R110, RZ, PT ;  /* 0x000000ff6e00720c */ /* 0x000fe20003f05270 */
[----:B------:R-:W-:Y:S05]  /*8460*/  WARPSYNC.ALL ;  /* 0x0000000000007948 */ /* 0x000fea0003800000 */
[----:B------:R-:W-:Y:S01]  /*8470*/  R2UR UR4, R48 ;  /* 0x00000000300472ca */ /* 0x000fe200000e0000 */
[----:B------:R-:W-:Y:S01]  /*8480*/  BSSY.RECONVERGENT B0, `(.L_x_121) ;  /* 0x000009c000007945 */ /* 0x000fe20003800200 */
[-C--:B------:R-:W-:Y:S02]  /*8490*/  F2FP.F16.E4M3.UNPACK_B R2, R80.reuse ;  /* 0x00000050ff02723e */ /* 0x080fe400020006ff */
[----:B------:R-:W-:Y:S02]  /*84a0*/  F2FP.F16.E4M3.UNPACK_B R80, R80.H1 ;  /* 0x00000050ff50723e */ /* 0x000fe400030006ff */
[-C--:B------:R-:W-:Y:S01]  /*84b0*/  F2FP.F16.E4M3.UNPACK_B R51, R81.reuse ;  /* 0x00000051ff33723e */ /* 0x080fe200020006ff */
[--C-:B------:R-:W-:Y:S01]  /*84c0*/  HADD2.F32 R0, -RZ, R2.reuse.H0_H0 ;  /* 0x20000002ff007230 */ /* 0x100fe20000004100 */
[----:B------:R-:W-:Y:S01]  /*84d0*/  F2FP.F16.E4M3.UNPACK_B R81, R81.H1 ;  /* 0x00000051ff51723e */ /* 0x000fe200030006ff */
[----:B------:R-:W-:Y:S01]  /*84e0*/  HADD2.F32 R2, -RZ, R2.H1_H1 ;  /* 0x30000002ff027230 */ /* 0x000fe20000004100 */
[-C--:B------:R-:W-:Y:S01]  /*84f0*/  F2FP.F16.E4M3.UNPACK_B R55, R82.reuse ;  /* 0x00000052ff37723e */ /* 0x080fe200020006ff */
[--C-:B------:R-:W-:Y:S01]  /*8500*/  HADD2.F32 R3, -RZ, R80.reuse.H0_H0 ;  /* 0x20000050ff037230 */ /* 0x100fe20000004100 */
[----:B------:R-:W-:Y:S01]  /*8510*/  F2FP.F16.E4M3.UNPACK_B R82, R82.H1 ;  /* 0x00000052ff52723e */ /* 0x000fe200030006ff */
[----:B-1----:R-:W-:Y:S01]  /*8520*/  LDTM.16dp32bit_t0_t15.x32 R4, tmem[UR4+0xc0] ;  /* 0x0000c004000479ee */ /* 0x002fe20008a80000 */
[----:B------:R-:W1:Y:S01]  /*8530*/  LDTM.16dp32bit_t16_t31.x32 R4, tmem[UR4+0xe0] ;  /* 0x0000e004000479ee */ /* 0x000e620008aa0000 */
[----:B------:R-:W-:Y:S01]  /*8540*/  NOP ;  /* 0x0000000000007918 */ /* 0x000fe20000000000 */
[--C-:B------:R-:W-:Y:S01]  /*8550*/  HADD2.F32 R50, -RZ, R51.reuse.H0_H0 ;  /* 0x20000033ff327230 */ /* 0x100fe20000004100 */
[----:B------:R-:W-:Y:S01]  /*8560*/  R2UR UR5, R113 ;  /* 0x00000000710572ca */ /* 0x000fe200000e0000 */
[----:B------:R-:W-:Y:S01]  /*8570*/  HADD2.F32 R51, -RZ, R51.H1_H1 ;  /* 0x30000033ff337230 */ /* 0x000fe20000004100 */
[----:B------:R-:W-:Y:S01]  /*8580*/  F2FP.F16.E4M3.UNPACK_B R59, R83 ;  /* 0x00000053ff3b723e */ /* 0x000fe200020006ff */
[--C-:B------:R-:W-:Y:S01]  /*8590*/  HADD2.F32 R54, -RZ, R55.reuse.H0_H0 ;  /* 0x20000037ff367230 */ /* 0x100fe20000004100 */
[----:B------:R-:W-:Y:S01]  /*85a0*/  F2FP.F16.E4M3.UNPACK_B R63, R84 ;  /* 0x00000054ff3f723e */ /* 0x000fe200020006ff */
[----:B------:R-:W-:Y:S01]  /*85b0*/  HADD2.F32 R55, -RZ, R55.H1_H1 ;  /* 0x30000037ff377230 */ /* 0x000fe20000004100 */
[----:B------:R-:W-:Y:S01]  /*85c0*/  F2FP.F16.E4M3.UNPACK_B R67, R85 ;  /* 0x00000055ff43723e */ /* 0x000fe200020006ff */
[--C-:B------:R-:W-:Y:S01]  /*85d0*/  HADD2.F32 R58, -RZ, R59.reuse.H0_H0 ;  /* 0x2000003bff3a7230 */ /* 0x100fe20000004100 */
[----:B------:R-:W-:Y:S01]  /*85e0*/  F2FP.F16.E4M3.UNPACK_B R71, R86 ;  /* 0x00000056ff47723e */ /* 0x000fe200020006ff */
[----:B------:R-:W-:Y:S01]  /*85f0*/  HADD2.F32 R59, -RZ, R59.H1_H1 ;  /* 0x3000003bff3b7230 */ /* 0x000fe20000004100 */
[----:B------:R-:W-:Y:S01]  /*8600*/  F2FP.F16.E4M3.UNPACK_B R74, R87 ;  /* 0x00000057ff4a723e */ /* 0x000fe200020006ff */
[--C-:B------:R-:W-:Y:S01]  /*8610*/  HADD2.F32 R62, -RZ, R63.reuse.H0_H0 ;  /* 0x2000003fff3e7230 */ /* 0x100fe20000004100 */
[----:B------:R-:W-:Y:S01]  /*8620*/  F2FP.F16.E4M3.UNPACK_B R83, R83.H1 ;  /* 0x00000053ff53723e */ /* 0x000fe200030006ff */
[----:B------:R-:W-:Y:S01]  /*8630*/  UIADD3 UR5, UPT, UPT, UR5, 0xc0, URZ ;  /* 0x000000c005057890 */ /* 0x000fe2000fffe0ff */
[----:B------:R-:W-:Y:S01]  /*8640*/  HADD2.F32 R63, -RZ, R63.H1_H1 ;  /* 0x3000003fff3f7230 */ /* 0x000fe20000004100 */
[----:B------:R-:W-:Y:S01]  /*8650*/  F2FP.F16.E4M3.UNPACK_B R84, R84.H1 ;  /* 0x00000054ff54723e */ /* 0x000fe200030006ff */
[--C-:B------:R-:W-:Y:S01]  /*8660*/  HADD2.F32 R66, -RZ, R67.reuse.H0_H0 ;  /* 0x20000043ff427230 */ /* 0x100fe20000004100 */
[----:B------:R-:W-:Y:S01]  /*8670*/  UPRMT UR5, UR37, 0x654, UR5 ;  /* 0x0000065425057896 */ /* 0x000fe20008000005 */
[----:B------:R-:W-:Y:S01]  /*8680*/  HADD2.F32 R67, -RZ, R67.H1_H1 ;  /* 0x30000043ff437230 */ /* 0x000fe20000004100 */
[----:B------:R-:W-:Y:S01]  /*8690*/  F2FP.F16.E4M3.UNPACK_B R85, R85.H1 ;  /* 0x00000055ff55723e */ /* 0x000fe200030006ff */
[--C-:B------:R-:W-:Y:S02]  /*86a0*/  HADD2.F32 R70, -RZ, R71.reuse.H0_H0 ;  /* 0x20000047ff467230 */ /* 0x100fe40000004100 */
[C---:B-1----:R-:W-:Y:S01]  /*86b0*/  FMUL R4, R47.reuse, R4 ;  /* 0x000000042f047220 */ /* 0x042fe20000400000 */
[C---:B------:R-:W-:Y:S01]  /*86c0*/  FMUL R5, R47.reuse, R5 ;  /* 0x000000052f057220 */ /* 0x040fe20000400000 */
[C---:B------:R-:W-:Y:S01]  /*86d0*/  FMUL R8, R47.reuse, R8 ;  /* 0x000000082f087220 */ /* 0x040fe20000400000 */
[----:B------:R-:W-:Y:S01]  /*86e0*/  FMUL R9, R47, R9 ;  /* 0x000000092f097220 */ /* 0x000fe20000400000 */
[C---:B------:R-:W-:Y:S01]  /*86f0*/  FFMA R4, R49.reuse, R0, R4 ;  /* 0x0000000031047223 */ /* 0x040fe20000000004 */
[----:B------:R-:W-:Y:S01]  /*8700*/  SYNCS.ARRIVE.TRANS64.RED.A1T0 RZ, [UR5], RZ ;  /* 0x000000ffffff79a7 */ /* 0x000fe20008100405 */
        /* <DEDUP_REMOVED lines=8> */
[----:B------:R-:W-:Y:S02]  /*8790*/  HADD2.F32 R71, -RZ, R71.H1_H1 ;  /* 0x30000047ff477230 */ /* 0x000fe40000004100 */
[C---:B------:R-:W-:Y:S01]  /*87a0*/  FMUL R25, R47.reuse, R30 ;  /* 0x0000001e2f197220 */ /* 0x040fe20000400000 */
[C---:B------:R-:W-:Y:S01]  /*87b0*/  FMUL R30, R47.reuse, R35 ;  /* 0x000000232f1e7220 */ /* 0x040fe20000400000 */
[----:B------:R-:W-:Y:S02]  /*87c0*/  HADD2.F32 R48, -RZ, R80.H1_H1 ;  /* 0x30000050ff307230 */ /* 0x000fe40000004100 */
[C---:B------:R-:W-:Y:S01]  /*87d0*/  FMUL R6, R47.reuse, R6 ;  /* 0x000000062f067220 */ /* 0x040fe20000400000 */
[C---:B------:R-:W-:Y:S01]  /*87e0*/  FMUL R7, R47.reuse, R7 ;  /* 0x000000072f077220 */ /* 0x040fe20000400000 */
[--C-:B------:R-:W-:Y:S02]  /*87f0*/  HADD2.F32 R52, -RZ, R81.reuse.H0_H0 ;  /* 0x20000051ff347230 */ /* 0x100fe40000004100 */
[----:B------:R-:W-:Y:S01]  /*8800*/  FMUL R10, R47, R10 ;  /* 0x0000000a2f0a7220 */ /* 0x000fe20000400000 */
[C---:B------:R-:W-:Y:S01]  /*8810*/  FFMA R6, R49.reuse, R3, R6 ;  /* 0x0000000331067223 */ /* 0x040fe20000000006 */
[----:B------:R-:W-:Y:S02]  /*8820*/  HADD2.F32 R53, -RZ, R81.H1_H1 ;  /* 0x30000051ff357230 */ /* 0x000fe40000004100 */
[C---:B------:R-:W-:Y:S01]  /*8830*/  FFMA R7, R49.reuse, R48, R7 ;  /* 0x0000003031077223 */ /* 0x040fe20000000007 */
[C---:B------:R-:W-:Y:S01]  /*8840*/  FFMA R8, R49.reuse, R50, R8 ;  /* 0x0000003231087223 */ /* 0x040fe20000000008 */
[C---:B------:R-:W-:Y:S01]  /*8850*/  FFMA R9, R49.reuse, R51, R9 ;  /* 0x0000003331097223 */ /* 0x040fe20000000009 */
[----:B------:R-:W-:Y:S01]  /*8860*/  FFMA R10, R49, R52, R10 ;  /* 0x00000034310a7223 */ /* 0x000fe2000000000a */
[--C-:B------:R-:W-:Y:S01]  /*8870*/  HADD2.F32 R48, -RZ, R74.reuse.H0_H0 ;  /* 0x2000004aff307230 */ /* 0x100fe20000004100 */
[----:B------:R-:W-:Y:S01]  /*8880*/  F2FP.SATFINITE.E4M3.F32.PACK_AB_MERGE_C R77, R7, R6, RZ ;  /* 0x00000006074d723e */ /* 0x000fe200048070ff */
[C---:B------:R-:W-:Y:S01]  /*8890*/  FMUL R7, R47.reuse, R24 ;  /* 0x000000182f077220 */ /* 0x040fe20000400000 */
[C---:B------:R-:W-:Y:S01]  /*88a0*/  FMUL R24, R47.reuse, R29 ;  /* 0x0000001d2f187220 */ /* 0x040fe20000400000 */
[C---:B------:R-:W-:Y:S01]  /*88b0*/  FMUL R29, R47.reuse, R34 ;  /* 0x000000222f1d7220 */ /* 0x040fe20000400000 */
[----:B------:R-:W-:Y:S02]  /*88c0*/  HADD2.F32 R74, -RZ, R74.H1_H1 ;  /* 0x3000004aff4a7230 */ /* 0x000fe40000004100 */
[C---:B------:R-:W-:Y:S01]  /*88d0*/  FMUL R11, R47.reuse, R11 ;  /* 0x0000000b2f0b7220 */ /* 0x040fe20000400000 */
[--C-:B------:R-:W-:Y:S02]  /*88e0*/  HADD2.F32 R56, -RZ, R82.reuse.H0_H0 ;  /* 0x20000052ff387230 */ /* 0x100fe40000004100 */
[----:B------:R-:W-:Y:S01]  /*88f0*/  FMUL R14, R47, R14 ;  /* 0x0000000e2f0e7220 */ /* 0x000fe20000400000 */
[----:B------:R-:W-:Y:S02]  /*8900*/  HADD2.F32 R57, -RZ, R82.H1_H1 ;  /* 0x30000052ff397230 */ /* 0x000fe40000004100 */
[C---:B------:R-:W-:Y:S01]  /*8910*/  FFMA R11, R49.reuse, R53, R11 ;  /* 0x00000035310b7223 */ /* 0x040fe2000000000b */
[----:B------:R-:W-:Y:S01]  /*8920*/  F2FP.F16.E4M3.UNPACK_B R86, R86.H1 ;  /* 0x00000056ff56723e */ /* 0x000fe200030006ff */
[C---:B------:R-:W-:Y:S01]  /*8930*/  FFMA R12, R49.reuse, R54, R12 ;  /* 0x00000036310c7223 */ /* 0x040fe2000000000c */
[C---:B------:R-:W-:Y:S01]  /*8940*/  FFMA R13, R49.reuse, R55, R13 ;  /* 0x00000037310d7223 */ /* 0x040fe2000000000d */
[----:B------:R-:W-:Y:S01]  /*8950*/  F2FP.F16.E4M3.UNPACK_B R87, R87.H1 ;  /* 0x00000057ff57723e */ /* 0x000fe200030006ff */
[----:B------:R-:W-:Y:S01]  /*8960*/  FFMA R14, R49, R56, R14 ;  /* 0x00000038310e7223 */ /* 0x000fe2000000000e */
[----:B------:R-:W-:Y:S01]  /*8970*/  F2FP.SATFINITE.E4M3.F32.PACK_AB_MERGE_C R10, R11, R10, RZ ;  /* 0x0000000a0b0a723e */ /* 0x000fe200048070ff */
[C---:B------:R-:W-:Y:S01]  /*8980*/  FMUL R15, R47.reuse, R15 ;  /* 0x0000000f2f0f7220 */ /* 0x040fe20000400000 */
[--C-:B------:R-:W-:Y:S02]  /*8990*/  HADD2.F32 R60, -RZ, R83.reuse.H0_H0 ;  /* 0x20000053ff3c7230 */ /* 0x100fe40000004100 */
[----:B------:R-:W-:Y:S01]  /*89a0*/  FMUL R18, R47, R18 ;  /* 0x000000122f127220 */ /* 0x000fe20000400000 */
[----:B------:R-:W-:Y:S02]  /*89b0*/  HADD2.F32 R61, -RZ, R83.H1_H1 ;  /* 0x30000053ff3d7230 */ /* 0x000fe40000004100 */
[----:B------:R-:W-:Y:S01]  /*89c0*/  FFMA R15, R49, R57, R15 ;  /* 0x00000039310f7223 */ /* 0x000fe2000000000f */
[----:B------:R-:W-:Y:S01]  /*89d0*/  IADD3 R45, PT, PT, R45, 0x1, RZ ;  /* 0x000000012d2d7810 */ /* 0x000fe20007ffe0ff */
[C---:B------:R-:W-:Y:S01]  /*89e0*/  FFMA R16, R49.reuse, R58, R16 ;  /* 0x0000003a31107223 */ /* 0x040fe20000000010 */
        /* <DEDUP_REMOVED lines=8> */
[C---:B------:R-:W-:Y:S01]  /*8a70*/  FFMA R0, R49.reuse, R62, R0 ;  /* 0x0000003e31007223 */ /* 0x040fe20000000000 */
[C---:B------:R-:W-:Y:S01]  /*8a80*/  FFMA R2, R49.reuse, R63, R2 ;  /* 0x0000003f31027223 */ /* 0x040fe20000000002 */
[--C-:B------:R-:W-:Y:S02]  /*8a90*/  HADD2.F32 R68, -RZ, R85.reuse.H0_H0 ;  /* 0x20000055ff447230 */ /* 0x100fe40000004100 */
[----:B------:R-:W-:Y:S01]  /*8aa0*/  FFMA R3, R49, R64, R3 ;  /* 0x0000004031037223 */ /* 0x000fe20000000003 */
[----:B------:R-:W-:Y:S02]  /*8ab0*/  HADD2.F32 R69, -RZ, R85.H1_H1 ;  /* 0x30000055ff457230 */ /* 0x000fe40000004100 */
[C---:B------:R-:W-:Y:S01]  /*8ac0*/  FMUL R21, R47.reuse, R26 ;  /* 0x0000001a2f157220 */ /* 0x040fe20000400000 */
[----:B------:R-:W-:Y:S01]  /*8ad0*/  FMUL R22, R47, R27 ;  /* 0x0000001b2f167220 */ /* 0x000fe20000400000 */
[C---:B------:R-:W-:Y:S01]  /*8ae0*/  FFMA R6, R49.reuse, R65, R6 ;  /* 0x0000004131067223 */ /* 0x040fe20000000006 */
[----:B------:R-:W-:Y:S01]  /*8af0*/  FFMA R7, R49, R66, R7 ;  /* 0x0000004231077223 */ /* 0x000fe20000000007 */
[----:B------:R-:W-:Y:S01]  /*8b00*/  FMUL R23, R47, R28 ;  /* 0x0000001c2f177220 */ /* 0x000fe20000400000 */
[C---:B------:R-:W-:Y:S01]  /*8b10*/  FFMA R20, R49.reuse, R67, R20 ;  /* 0x0000004331147223 */ /* 0x040fe20000000014 */
[--C-:B------:R-:W-:Y:S02]  /*8b20*/  HADD2.F32 R72, -RZ, R86.reuse.H0_H0 ;  /* 0x20000056ff487230 */ /* 0x100fe40000004100 */
[C---:B------:R-:W-:Y:S01]  /*8b30*/  FFMA R21, R49.reuse, R68, R21 ;  /* 0x0000004431157223 */ /* 0x040fe20000000015 */
[----:B------:R-:W-:Y:S02]  /*8b40*/  HADD2.F32 R73, -RZ, R86.H1_H1 ;  /* 0x30000056ff497230 */ /* 0x000fe40000004100 */
[----:B------:R-:W-:Y:S01]  /*8b50*/  FFMA R22, R49, R69, R22 ;  /* 0x0000004531167223 */ /* 0x000fe20000000016 */
[C---:B------:R-:W-:Y:S01]  /*8b60*/  FMUL R26, R47.reuse, R31 ;  /* 0x0000001f2f1a7220 */ /* 0x040fe20000400000 */
[----:B------:R-:W-:Y:S01]  /*8b70*/  FMUL R27, R47, R32 ;  /* 0x000000202f1b7220 */ /* 0x000fe20000400000 */
[----:B------:R-:W-:Y:S01]  /*8b80*/  FFMA R23, R49, R70, R23 ;  /* 0x0000004631177223 */ /* 0x000fe20000000017 */
[----:B------:R-:W-:Y:S01]  /*8b90*/  FMUL R28, R47, R33 ;  /* 0x000000212f1c7220 */ /* 0x000fe20000400000 */
[C---:B------:R-:W-:Y:S01]  /*8ba0*/  FFMA R24, R49.reuse, R71, R24 ;  /* 0x0000004731187223 */ /* 0x040fe20000000018 */
[--C-:B------:R-:W-:Y:S02]  /*8bb0*/  HADD2.F32 R75, -RZ, R87.reuse.H0_H0 ;  /* 0x20000057ff4b7230 */ /* 0x100fe40000004100 */
[C---:B------:R-:W-:Y:S01]  /*8bc0*/  FFMA R25, R49.reuse, R72, R25 ;  /* 0x0000004831197223 */ /* 0x040fe20000000019 */
[----:B------:R-:W-:Y:S02]  /*8bd0*/  HADD2.F32 R76, -RZ, R87.H1_H1 ;  /* 0x30000057ff4c7230 */ /* 0x000fe40000004100 */
[----:B------:R-:W-:Y:S01]  /*8be0*/  FFMA R26, R49, R73, R26 ;  /* 0x00000049311a7223 */ /* 0x000fe2000000001a */
[----:B------:R-:W-:Y:S01]  /*8bf0*/  F2FP.SATFINITE.E4M3.F32.PACK_AB_MERGE_C R14, R15, R14, RZ ;  /* 0x0000000e0f0e723e */ /* 0x000fe200048070ff */
[----:B------:R-:W-:Y:S01]  /*8c00*/  FFMA R27, R49, R48, R27 ;  /* 0x00000030311b7223 */ /* 0x000fe2000000001b */
[----:B------:R-:W-:Y:S01]  /*8c10*/  F2FP.SATFINITE.E4M3.F32.PACK_AB_MERGE_C R18, R19, R18, RZ ;  /* 0x000000121312723e */ /* 0x000fe200048070ff */
[C---:B------:R-:W-:Y:S01]  /*8c20*/  FFMA R28, R49.reuse, R74, R28 ;  /* 0x0000004a311c7223 */ /* 0x040fe2000000001c */
[C---:B------:R-:W-:Y:S01]  /*8c30*/  FFMA R29, R49.reuse, R75, R29 ;  /* 0x0000004b311d7223 */ /* 0x040fe2000000001d */
[----:B------:R-:W-:Y:S01]  /*8c40*/  FFMA R30, R49, R76, R30 ;  /* 0x0000004c311e7223 */ /* 0x000fe2000000001e */
[----:B------:R-:W-:Y:S02]  /*8c50*/  F2FP.SATFINITE.E4M3.F32.PACK_AB_MERGE_C R32, R5, R4, R77 ;  /* 0x000000040520723e */ /* 0x000fe4000480704d */
[----:B------:R-:W-:Y:S02]  /*8c60*/  F2FP.SATFINITE.E4M3.F32.PACK_AB_MERGE_C R33, R9, R8, R10 ;  /* 0x000000080921723e */ /* 0x000fe4000480700a */
        /* <DEDUP_REMOVED lines=10> */
[----:B------:R-:W-:Y:S05]  /*8d10*/  F2FP.SATFINITE.E4M3.F32.PACK_AB_MERGE_C R7, R28, R27, R29 ;  /* 0x0000001b1c07723e */ /* 0x000fea000480701d */
        /* <DEDUP_REMOVED lines=18> */
.L_x_122:
[----:B------:R-:W-:Y:S05]  /*8e40*/  BSYNC.RECONVERGENT B0 ;  /* 0x0000000000007941 */ /* 0x000fea0003800200 */
.L_x_121:
[----:B------:R-:W-:Y:S01]  /*8e50*/  BAR.SYNC.DEFER_BLOCKING 0x1, 0x80 ;  /* 0x0042000000007b1d */ /* 0x000fe20000010000 */
[----:B------:R-:W-:Y:S01]  /*8e60*/  ISETP.NE.AND P2, PT, R111, RZ, PT ;  /* 0x000000ff6f00720c */ /* 0x000fe20003f45270 */
[----:B------:R-:W-:Y:S01]  /*8e70*/  IMAD.IADD R14, R43, 0x1, R94 ;  /* 0x000000012b0e7824 */ /* 0x000fe200078e025e */
[----:B------:R-:W-:Y:S01]  /*8e80*/  ISETP.NE.AND P0, PT, R112, 0x2, PT ;  /* 0x000000027000780c */ /* 0x000fe20003f05270 */
[----:B------:R-:W-:Y:S01]  /*8e90*/  IMAD.IADD R15, R44, 0x1, R95 ;  /* 0x000000012c0f7824 */ /* 0x000fe200078e025f */
[----:B------:R-:W-:Y:S02]  /*8ea0*/  ISETP.NE.AND P1, PT, R45, 0x4, PT ;  /* 0x000000042d00780c */ /* 0x000fe40003f25270 */
[----:B------:R-:W-:Y:S02]  /*8eb0*/  SEL R2, RZ, 0x1, P0 ;  /* 0x00000001ff027807 */ /* 0x000fe40000000000 */
[----:B------:R-:W-:Y:S02]  /*8ec0*/  SEL R0, RZ, 0x1, P1 ;  /* 0x00000001ff007807 */ /* 0x000fe40000800000 */
[----:B------:R-:W-:Y:S02]  /*8ed0*/  LOP3.LUT R106, R106, R2, RZ, 0x3c, !PT ;  /* 0x000000026a6a7212 */ /* 0x000fe400078e3cff */
[----:B------:R-:W-:Y:S02]  /*8ee0*/  LOP3.LUT R107, R107, R0, RZ, 0x3c, !PT ;  /* 0x000000006b6b7212 */ /* 0x000fe400078e3cff */
[----:B------:R-:W-:Y:S02]  /*8ef0*/  @P2 R2UR UR36, R103 ;  /* 0x00000000672422ca */ /* 0x000fe400000e0000 */
[----:B------:R-:W-:Y:S02]  /*8f00*/  SEL R112, R112, RZ, P0 ;  /* 0x000000ff70707207 */ /* 0x000fe40000000000 */
[----:B------:R-:W-:Y:S01]  /*8f10*/  SEL R45, R45, RZ, P1 ;  /* 0x000000ff2d2d7207 */ /* 0x000fe20000800000 */
[----:B------:R-:W-:Y:S10]  /*8f20*/  @P2 BRA `(.L_x_123) ;  /* 0xffffffbc00382947 */ /* 0x000ff4000383ffff */
[----:B------:R-:W-:Y:S05]  /*8f30*/  EXIT ;  /* 0x000000000000794d */ /* 0x000fea0003800000 */
.L_x_19:
[----:B--2---:R2:W1:Y:S02]  /*8f40*/  SYNCS.PHASECHK.TRANS64.TRYWAIT P0, [R2+URZ+0xf0], R3 ;  /* 0x0000f003020075a7 */ /* 0x00446400080011ff */
[----:B-1----:R-:W-:Y:S05]  /*8f50*/  @!P0 NANOSLEEP.SYNCS 0x989680 ;  /* 0x009896800000895d */ /* 0x002fea0003900000 */
[----:B------:R-:W1:Y:S02]  /*8f60*/  @!P0 SYNCS.PHASECHK.TRANS64 P0, [R2+URZ+0xf0], R3 ;  /* 0x0000f003020085a7 */ /* 0x000e6400080010ff */
[----:B-1----:R-:W-:Y:S05]  /*8f70*/  @!P0 BRA `(.L_x_19) ;  /* 0xfffffffc00f08947 */ /* 0x002fea000383ffff */
[----:B------:R-:W-:Y:S05]  /*8f80*/  BRA `(.L_x_124) ;  /* 0xffffff84008c7947 */ /* 0x000fea000383ffff */
.L_x_22:
[----:B-1----:R-:W-:-:S07]  /*8f90*/  MOV R2, UR33 ;  /* 0x0000002100027c02 */ /* 0x002fce0008000f00 */
.L_x_125:
[----:B-1----:R1:W2:Y:S02]  /*8fa0*/  SYNCS.PHASECHK.TRANS64.TRYWAIT P0, [R2+URZ+0x18], R4 ;  /* 0x00001804020075a7 */ /* 0x0022a400080011ff */
[----:B--2---:R-:W-:Y:S05]  /*8fb0*/  @!P0 NANOSLEEP.SYNCS 0x989680 ;  /* 0x009896800000895d */ /* 0x004fea0003900000 */
[----:B------:R-:W2:Y:S02]  /*8fc0*/  @!P0 SYNCS.PHASECHK.TRANS64 P0, [R2+URZ+0x18], R4 ;  /* 0x00001804020085a7 */ /* 0x000ea400080010ff */
[----:B--2---:R-:W-:Y:S05]  /*8fd0*/  @!P0 BRA `(.L_x_125) ;  /* 0xfffffffc00f08947 */ /* 0x004fea000383ffff */
[----:B------:R-:W-:Y:S05]  /*8fe0*/  BRA `(.L_x_21) ;  /* 0xffffff8400dc7947 */ /* 0x000fea000383ffff */
.L_x_28:
[----:B-1----:R-:W-:-:S07]  /*8ff0*/  MOV R2, UR17 ;  /* 0x0000001100027c02 */ /* 0x002fce0008000f00 */
.L_x_126:
[----:B-1----:R1:W2:Y:S02]  /*9000*/  SYNCS.PHASECHK.TRANS64.TRYWAIT P0, [R2+URZ+0x18], R4 ;  /* 0x00001804020075a7 */ /* 0x0022a400080011ff */
[----:B--2---:R-:W-:Y:S05]  /*9010*/  @!P0 NANOSLEEP.SYNCS 0x989680 ;  /* 0x009896800000895d */ /* 0x004fea0003900000 */
[----:B------:R-:W2:Y:S02]  /*9020*/  @!P0 SYNCS.PHASECHK.TRANS64 P0, [R2+URZ+0x18], R4 ;  /* 0x00001804020085a7 */ /* 0x000ea400080010ff */
[----:B--2---:R-:W-:Y:S05]  /*9030*/  @!P0 BRA `(.L_x_126) ;  /* 0xfffffffc00f08947 */ /* 0x004fea000383ffff */
[----:B------:R-:W-:Y:S05]  /*9040*/  BRA `(.L_x_27) ;  /* 0xffffff8800847947 */ /* 0x000fea000383ffff */
.L_x_32:
[----:B-1----:R1:W2:Y:S02]  /*9050*/  SYNCS.PHASECHK.TRANS64.TRYWAIT P0, [R2+URZ+0x80], R3 ;  /* 0x00008003020075a7 */ /* 0x0022a400080011ff */
[----:B--2---:R-:W-:Y:S05]  /*9060*/  @!P0 NANOSLEEP.SYNCS 0x989680 ;  /* 0x009896800000895d */ /* 0x004fea0003900000 */
[----:B------:R-:W2:Y:S02]  /*9070*/  @!P0 SYNCS.PHASECHK.TRANS64 P0, [R2+URZ+0x80], R3 ;  /* 0x00008003020085a7 */ /* 0x000ea400080010ff */
[----:B--2---:R-:W-:Y:S05]  /*9080*/  @!P0 BRA `(.L_x_32) ;  /* 0xfffffffc00f08947 */ /* 0x004fea000383ffff */
[----:B------:R-:W-:Y:S05]  /*9090*/  BRA `(.L_x_127) ;  /* 0xffffff8c00147947 */ /* 0x000fea000383ffff */
.L_x_36:
[----:B----4-:R-:W-:-:S07]  /*90a0*/  MOV R0, UR5 ;  /* 0x0000000500007c02 */ /* 0x010fce0008000f00 */
.L_x_128:
[----:B-1----:R1:W2:Y:S02]  /*90b0*/  SYNCS.PHASECHK.TRANS64.TRYWAIT P0, [R0+URZ], R2 ;  /* 0x00000002000075a7 */ /* 0x0022a400080011ff */
[----:B--2---:R-:W-:Y:S05]  /*90c0*/  @!P0 NANOSLEEP.SYNCS 0x989680 ;  /* 0x009896800000895d */ /* 0x004fea0003900000 */
[----:B------:R-:W2:Y:S02]  /*90d0*/  @!P0 SYNCS.PHASECHK.TRANS64 P0, [R0+URZ], R2 ;  /* 0x00000002000085a7 */ /* 0x000ea400080010ff */
[----:B--2---:R-:W-:Y:S05]  /*90e0*/  @!P0 BRA `(.L_x_128) ;  /* 0xfffffffc00f08947 */ /* 0x004fea000383ffff */
[----:B------:R-:W-:Y:S05]  /*90f0*/  BRA `(.L_x_129) ;  /* 0xffffff9000847947 */ /* 0x000fea000383ffff */
.L_x_37:
[----:B----4-:R-:W-:-:S07]  /*9100*/  MOV R0, UR5 ;  /* 0x0000000500007c02 */ /* 0x010fce0008000f00 */
.L_x_130:
[----:B-1----:R1:W2:Y:S02]  /*9110*/  SYNCS.PHASECHK.TRANS64.TRYWAIT P0, [R0+URZ], R2 ;  /* 0x00000002000075a7 */ /* 0x0022a400080011ff */
[----:B--2---:R-:W-:Y:S05]  /*9120*/  @!P0 NANOSLEEP.SYNCS 0x989680 ;  /* 0x009896800000895d */ /* 0x004fea0003900000 */
[----:B------:R-:W2:Y:S02]  /*9130*/  @!P0 SYNCS.PHASECHK.TRANS64 P0, [R0+URZ], R2 ;  /* 0x00000002000085a7 */ /* 0x000ea400080010ff */
[----:B--2---:R-:W-:Y:S05]  /*9140*/  @!P0 BRA `(.L_x_130) ;  /* 0xfffffffc00f08947 */ /* 0x004fea000383ffff */
[----:B------:R-:W-:Y:S05]  /*9150*/  BRA `(.L_x_131) ;  /* 0xffffff9000907947 */ /* 0x000fea000383ffff */
.L_x_40:
[----:B-1----:R1:W2:Y:S02]  /*9160*/  SYNCS.PHASECHK.TRANS64.TRYWAIT P0, [R0+URZ+0xe0], R4 ;  /* 0x0000e004000075a7 */ /* 0x0022a400080011ff */
[----:B--2---:R-:W-:Y:S05]  /*9170*/  @!P0 NANOSLEEP.SYNCS 0x989680 ;  /* 0x009896800000895d */ /* 0x004fea0003900000 */
[----:B------:R-:W2:Y:S02]  /*9180*/  @!P0 SYNCS.PHASECHK.TRANS64 P0, [R0+URZ+0xe0], R4 ;  /* 0x0000e004000085a7 */ /* 0x000ea400080010ff */
[----:B--2---:R-:W-:Y:S05]  /*9190*/  @!P0 BRA `(.L_x_40) ;  /* 0xfffffffc00f08947 */ /* 0x004fea000383ffff */
[----:B------:R-:W-:Y:S05]  /*91a0*/  BRA `(.L_x_132) ;  /* 0xffffff9000ec7947 */ /* 0x000fea000383ffff */
.L_x_41:
[----:B------:R-:W-:-:S07]  /*91b0*/  MOV R0, UR5 ;  /* 0x0000000500007c02 */ /* 0x000fce0008000f00 */
.L_x_133:
[----:B-1----:R1:W2:Y:S02]  /*91c0*/  SYNCS.PHASECHK.TRANS64.TRYWAIT P0, [R0+URZ+0x90], R5 ;  /* 0x00009005000075a7 */ /* 0x0022a400080011ff */
[----:B--2---:R-:W-:Y:S05]  /*91d0*/  @!P0 NANOSLEEP.SYNCS 0x989680 ;  /* 0x009896800000895d */ /* 0x004fea0003900000 */
[----:B------:R-:W2:Y:S02]  /*91e0*/  @!P0 SYNCS.PHASECHK.TRANS64 P0, [R0+URZ+0x90], R5 ;  /* 0x00009005000085a7 */ /* 0x000ea400080010ff */
[----:B--2---:R-:W-:Y:S05]  /*91f0*/  @!P0 BRA `(.L_x_133) ;  /* 0xfffffffc00f08947 */ /* 0x004fea000383ffff */
[----:B------:R-:W-:Y:S05]  /*9200*/  BRA `(.L_x_134) ;  /* 0xffffff9000fc7947 */ /* 0x000fea000383ffff */
.L_x_42:
[----:B-1----:R1:W2:Y:S02]  /*9210*/  SYNCS.PHASECHK.TRANS64.TRYWAIT P1, [R0+URZ+0x80], R4 ;  /* 0x00008004000075a7 */ /* 0x0022a400080211ff */
[----:B--2---:R-:W-:Y:S05]  /*9220*/  @!P1 NANOSLEEP.SYNCS 0x989680 ;  /* 0x009896800000995d */ /* 0x004fea0003900000 */
[----:B------:R-:W2:Y:S02]  /*9230*/  @!P1 SYNCS.PHASECHK.TRANS64 P1, [R0+URZ+0x80], R4 ;  /* 0x00008004000095a7 */ /* 0x000ea400080210ff */
[----:B--2---:R-:W-:Y:S05]  /*9240*/  @!P1 BRA `(.L_x_42) ;  /* 0xfffffffc00f09947 */ /* 0x004fea000383ffff */
[----:B------:R-:W-:Y:S05]  /*9250*/  BRA `(.L_x_135) ;  /* 0xffffff94002c7947 */ /* 0x000fea000383ffff */
.L_x_45:
[----:B------:R-:W-:-:S07]  /*9260*/  MOV R0, UR5 ;  /* 0x0000000500007c02 */ /* 0x000fce0008000f00 */
.L_x_136:
[----:B-1----:R1:W2:Y:S02]  /*9270*/  SYNCS.PHASECHK.TRANS64.TRYWAIT P0, [R0+URZ+0x90], R2 ;  /* 0x00009002000075a7 */ /* 0x0022a400080011ff */
[----:B--2---:R-:W-:Y:S05]  /*9280*/  @!P0 NANOSLEEP.SYNCS 0x989680 ;  /* 0x009896800000895d */ /* 0x004fea0003900000 */
[----:B------:R-:W2:Y:S02]  /*9290*/  @!P0 SYNCS.PHASECHK.TRANS64 P0, [R0+URZ+0x90], R2 ;  /* 0x00009002000085a7 */ /* 0x000ea400080010ff */
[----:B--2---:R-:W-:Y:S05]  /*92a0*/  @!P0 BRA `(.L_x_136) ;  /* 0xfffffffc00f08947 */ /* 0x004fea000383ffff */
[----:B------:R-:W-:Y:S05]  /*92b0*/  BRA `(.L_x_44) ;  /* 0xffffff9400807947 */ /* 0x000fea000383ffff */
.L_x_52:
[----:B-1----:R1:W2:Y:S02]  /*92c0*/  SYNCS.PHASECHK.TRANS64.TRYWAIT P1, [R0+URZ+0x80], R2 ;  /* 0x00008002000075a7 */ /* 0x0022a400080211ff */
[----:B--2---:R-:W-:Y:S05]  /*92d0*/  @!P1 NANOSLEEP.SYNCS 0x989680 ;  /* 0x009896800000995d */ /* 0x004fea0003900000 */
[----:B------:R-:W2:Y:S02]  /*92e0*/  @!P1 SYNCS.PHASECHK.TRANS64 P1, [R0+URZ+0x80], R2 ;  /* 0x00008002000095a7 */ /* 0x000ea400080210ff */
[----:B--2---:R-:W-:Y:S05]  /*92f0*/  @!P1 BRA `(.L_x_52) ;  /* 0xfffffffc00f09947 */ /* 0x004fea000383ffff */
[----:B------:R-:W-:Y:S05]  /*9300*/  BRA `(.L_x_137) ;  /* 0xffffff9800f07947 */ /* 0x000fea000383ffff */
.L_x_53:
[----:B------:R-:W-:-:S07]  /*9310*/  MOV R2, UR7 ;  /* 0x0000000700027c02 */ /* 0x000fce0008000f00 */
.L_x_138:
[----:B-1----:R1:W2:Y:S02]  /*9320*/  SYNCS.PHASECHK.TRANS64.TRYWAIT P0, [R2+URZ+0xc0], R0 ;  /* 0x0000c000020075a7 */ /* 0x0022a400080011ff */
[----:B--2---:R-:W-:Y:S05]  /*9330*/  @!P0 NANOSLEEP.SYNCS 0x989680 ;  /* 0x009896800000895d */ /* 0x004fea0003900000 */
[----:B------:R-:W2:Y:S02]  /*9340*/  @!P0 SYNCS.PHASECHK.TRANS64 P0, [R2+URZ+0xc0], R0 ;  /* 0x0000c000020085a7 */ /* 0x000ea400080010ff */
[----:B--2---:R-:W-:Y:S05]  /*9350*/  @!P0 BRA `(.L_x_138) ;  /* 0xfffffffc00f08947 */ /* 0x004fea000383ffff */
[----:B------:R-:W-:Y:S05]  /*9360*/  BRA `(.L_x_139) ;  /* 0xffffff9c00407947 */ /* 0x000fea000383ffff */
.L_x_56:
[----:B------:R-:W-:Y:S07]  /*9370*/  MOV R0, UR6 ;  /* 0x0000000600007c02 */ /* 0x000fee0008000f00 */
.L_x_140:
[----:B-1----:R1:W2:Y:S02]  /*9380*/  SYNCS.PHASECHK.TRANS64.TRYWAIT P0, [R0+URZ], R2 ;  /* 0x00000002000075a7 */ /* 0x0022a400080011ff */
[----:B--2---:R-:W-:Y:S05]  /*9390*/  @!P0 NANOSLEEP.SYNCS 0x989680 ;  /* 0x009896800000895d */ /* 0x004fea0003900000 */
[----:B------:R-:W2:Y:S02]  /*93a0*/  @!P0 SYNCS.PHASECHK.TRANS64 P0, [R0+URZ], R2 ;  /* 0x00000002000085a7 */ /* 0x000ea400080010ff */
[----:B--2---:R-:W-:Y:S05]  /*93b0*/  @!P0 BRA `(.L_x_140) ;  /* 0xfffffffc00f08947 */ /* 0x004fea000383ffff */
[----:B------:R-:W-:Y:S05]  /*93c0*/  BRA `(.L_x_55) ;  /* 0xffffff9c005c7947 */ /* 0x000fea000383ffff */
.L_x_59:
[----:B------:R-:W-:-:S07]  /*93d0*/  MOV R0, UR6 ;  /* 0x0000000600007c02 */ /* 0x000fce0008000f00 */
.L_x_141:
[----:B--2---:R2:W4:Y:S02]  /*93e0*/  SYNCS.PHASECHK.TRANS64.TRYWAIT P0, [R0+URZ], R2 ;  /* 0x00000002000075a7 */ /* 0x00452400080011ff */
[----:B----4-:R-:W-:Y:S05]  /*93f0*/  @!P0 NANOSLEEP.SYNCS 0x989680 ;  /* 0x009896800000895d */ /* 0x010fea0003900000 */
[----:B------:R-:W4:Y:S02]  /*9400*/  @!P0 SYNCS.PHASECHK.TRANS64 P0, [R0+URZ], R2 ;  /* 0x00000002000085a7 */ /* 0x000f2400080010ff */
[----:B----4-:R-:W-:Y:S05]  /*9410*/  @!P0 BRA `(.L_x_141) ;  /* 0xfffffffc00f08947 */ /* 0x010fea000383ffff */
[----:B------:R-:W-:Y:S05]  /*9420*/  BRA `(.L_x_142) ;  /* 0xffffffa000387947 */ /* 0x000fea000383ffff */
.L_x_60:
[----:B------:R-:W-:-:S07]  /*9430*/  MOV R0, UR6 ;  /* 0x0000000600007c02 */ /* 0x000fce0008000f00 */
.L_x_143:
[----:B-1----:R1:W2:Y:S02]  /*9440*/  SYNCS.PHASECHK.TRANS64.TRYWAIT P0, [R0+URZ], R3 ;  /* 0x00000003000075a7 */ /* 0x0022a400080011ff */
[----:B--2---:R-:W-:Y:S05]  /*9450*/  @!P0 NANOSLEEP.SYNCS 0x989680 ;  /* 0x009896800000895d */ /* 0x004fea0003900000 */
[----:B------:R-:W2:Y:S02]  /*9460*/  @!P0 SYNCS.PHASECHK.TRANS64 P0, [R0+URZ], R3 ;  /* 0x00000003000085a7 */ /* 0x000ea400080010ff */
[----:B--2---:R-:W-:Y:S05]  /*9470*/  @!P0 BRA `(.L_x_143) ;  /* 0xfffffffc00f08947 */ /* 0x004fea000383ffff */
[----:B------:R-:W-:Y:S05]  /*9480*/  BRA `(.L_x_144) ;  /* 0xffffffa000447947 */ /* 0x000fea000383ffff */
.L_x_61:
[----:B------:R-:W-:-:S07]  /*9490*/  MOV R0, UR6 ;  /* 0x0000000600007c02 */ /* 0x000fce0008000f00 */
.L_x_145:
[----:B-1----:R1:W2:Y:S02]  /*94a0*/  SYNCS.PHASECHK.TRANS64.TRYWAIT P0, [R0+URZ], R3 ;  /* 0x00000003000075a7 */ /* 0x0022a400080011ff */
[----:B--2---:R-:W-:Y:S05]  /*94b0*/  @!P0 NANOSLEEP.SYNCS 0x989680 ;  /* 0x009896800000895d */ /* 0x004fea0003900000 */
[----:B------:R-:W2:Y:S02]  /*94c0*/  @!P0 SYNCS.PHASECHK.TRANS64 P0, [R0+URZ], R3 ;  /* 0x00000003000085a7 */ /* 0x000ea400080010ff */
[----:B--2---:R-:W-:Y:S05]  /*94d0*/  @!P0 BRA `(.L_x_145) ;  /* 0xfffffffc00f08947 */ /* 0x004fea000383ffff */
[----:B------:R-:W-:Y:S05]  /*94e0*/  BRA `(.L_x_146) ;  /* 0xffffffa000507947 */ /* 0x000fea000383ffff */
.L_x_62:
[----:B-1----:R-:W-:-:S07]  /*94f0*/  MOV R0, UR7 ;  /* 0x0000000700007c02 */ /* 0x002fce0008000f00 */
.L_x_147:
[----:B-1----:R1:W2:Y:S02]  /*9500*/  SYNCS.PHASECHK.TRANS64.TRYWAIT P0, [R0+URZ], R2 ;  /* 0x00000002000075a7 */ /* 0x0022a400080011ff */
[----:B--2---:R-:W-:Y:S05]  /*9510*/  @!P0 NANOSLEEP.SYNCS 0x989680 ;  /* 0x009896800000895d */ /* 0x004fea0003900000 */
[----:B------:R-:W2:Y:S02]  /*9520*/  @!P0 SYNCS.PHASECHK.TRANS64 P0, [R0+URZ], R2 ;  /* 0x00000002000085a7 */ /* 0x000ea400080010ff */
[----:B--2---:R-:W-:Y:S05]  /*9530*/  @!P0 BRA `(.L_x_147) ;  /* 0xfffffffc00f08947 */ /* 0x004fea000383ffff */
[----:B------:R-:W-:Y:S05]  /*9540*/  BRA `(.L_x_148) ;  /* 0xffffffa0005c7947 */ /* 0x000fea000383ffff */
.L_x_67:
[----:B--2---:R2:W3:Y:S02]  /*9550*/  SYNCS.PHASECHK.TRANS64.TRYWAIT P0, [R0+URZ+0x80], R2 ;  /* 0x00008002000075a7 */ /* 0x0044e400080011ff */
[----:B---3--:R-:W-:Y:S05]  /*9560*/  @!P0 NANOSLEEP.SYNCS 0x989680 ;  /* 0x009896800000895d */ /* 0x008fea0003900000 */
[----:B------:R-:W3:Y:S02]  /*9570*/  @!P0 SYNCS.PHASECHK.TRANS64 P0, [R0+URZ+0x80], R2 ;  /* 0x00008002000085a7 */ /* 0x000ee400080010ff */
[----:B---3--:R-:W-:Y:S05]  /*9580*/  @!P0 BRA `(.L_x_67) ;  /* 0xfffffffc00f08947 */ /* 0x008fea000383ffff */
[----:B------:R-:W-:Y:S05]  /*9590*/  BRA `(.L_x_149) ;  /* 0xffffffa400687947 */ /* 0x000fea000383ffff */
.L_x_70:
[----:B------:R-:W-:Y:S07]  /*95a0*/  MOV R0, UR7 ;  /* 0x0000000700007c02 */ /* 0x000fee0008000f00 */
.L_x_150:
[----:B--2---:R2:W3:Y:S02]  /*95b0*/  SYNCS.PHASECHK.TRANS64.TRYWAIT P0, [R0+URZ+0x78], R2 ;  /* 0x00007802000075a7 */ /* 0x0044e400080011ff */
[----:B---3--:R-:W-:Y:S05]  /*95c0*/  @!P0 NANOSLEEP.SYNCS 0x989680 ;  /* 0x009896800000895d */ /* 0x008fea0003900000 */
[----:B------:R-:W3:Y:S02]  /*95d0*/  @!P0 SYNCS.PHASECHK.TRANS64 P0, [R0+URZ+0x78], R2 ;  /* 0x00007802000085a7 */ /* 0x000ee400080010ff */
[----:B---3--:R-:W-:Y:S05]  /*95e0*/  @!P0 BRA `(.L_x_150) ;  /* 0xfffffffc00f08947 */ /* 0x008fea000383ffff */
[----:B------:R-:W-:Y:S05]  /*95f0*/  BRA `(.L_x_69) ;  /* 0xffffffa800487947 */ /* 0x000fea000383ffff */
.L_x_73:
[----:B------:R-:W-:Y:S07]  /*9600*/  MOV R0, UR7 ;  /* 0x0000000700007c02 */ /* 0x000fee0008000f00 */
.L_x_151:
[----:B-1----:R1:W2:Y:S02]  /*9610*/  SYNCS.PHASECHK.TRANS64.TRYWAIT P0, [R0+URZ+0x50], R14 ;  /* 0x0000500e000075a7 */ /* 0x0022a400080011ff */
[----:B--2---:R-:W-:Y:S05]  /*9620*/  @!P0 NANOSLEEP.SYNCS 0x989680 ;  /* 0x009896800000895d */ /* 0x004fea0003900000 */
[----:B------:R-:W2:Y:S02]  /*9630*/  @!P0 SYNCS.PHASECHK.TRANS64 P0, [R0+URZ+0x50], R14 ;  /* 0x0000500e000085a7 */ /* 0x000ea400080010ff */
[----:B--2---:R-:W-:Y:S05]  /*9640*/  @!P0 BRA `(.L_x_151) ;  /* 0xfffffffc00f08947 */ /* 0x004fea000383ffff */
[----:B------:R-:W-:Y:S05]  /*9650*/  BRA `(.L_x_152) ;  /* 0xffffffa800c07947 */ /* 0x000fea000383ffff */
.L_x_74:
[----:B------:R-:W-:Y:S07]  /*9660*/  MOV R0, UR7 ;  /* 0x0000000700007c02 */ /* 0x000fee0008000f00 */
.L_x_153:
[----:B-1----:R1:W2:Y:S02]  /*9670*/  SYNCS.PHASECHK.TRANS64.TRYWAIT P0, [R0+URZ+0x58], R14 ;  /* 0x0000580e000075a7 */ /* 0x0022a400080011ff */
[----:B--2---:R-:W-:Y:S05]  /*9680*/  @!P0 NANOSLEEP.SYNCS 0x989680 ;  /* 0x009896800000895d */ /* 0x004fea0003900000 */
[----:B------:R-:W2:Y:S02]  /*9690*/  @!P0 SYNCS.PHASECHK.TRANS64 P0, [R0+URZ+0x58], R14 ;  /* 0x0000580e000085a7 */ /* 0x000ea400080010ff */
[----:B--2---:R-:W-:Y:S05]  /*96a0*/  @!P0 BRA `(.L_x_153) ;  /* 0xfffffffc00f08947 */ /* 0x004fea000383ffff */
[----:B------:R-:W-:Y:S05]  /*96b0*/  BRA `(.L_x_154) ;  /* 0xffffffa800f87947 */ /* 0x000fea000383ffff */
.L_x_75:
[----:B------:R-:W-:Y:S07]  /*96c0*/  MOV R0, UR7 ;  /* 0x0000000700007c02 */ /* 0x000fee0008000f00 */
.L_x_155:
[----:B-1----:R1:W2:Y:S02]  /*96d0*/  SYNCS.PHASECHK.TRANS64.TRYWAIT P0, [R0+URZ+0x60], R14 ;  /* 0x0000600e000075a7 */ /* 0x0022a400080011ff */
[----:B--2---:R-:W-:Y:S05]  /*96e0*/  @!P0 NANOSLEEP.SYNCS 0x989680 ;  /* 0x009896800000895d */ /* 0x004fea0003900000 */
[----:B------:R-:W2:Y:S02]  /*96f0*/  @!P0 SYNCS.PHASECHK.TRANS64 P0, [R0+URZ+0x60], R14 ;  /* 0x0000600e000085a7 */ /* 0x000ea400080010ff */
[----:B--2---:R-:W-:Y:S05]  /*9700*/  @!P0 BRA `(.L_x_155) ;  /* 0xfffffffc00f08947 */ /* 0x004fea000383ffff */
[----:B------:R-:W-:Y:S05]  /*9710*/  BRA `(.L_x_156) ;  /* 0xffffffac003c7947 */ /* 0x000fea000383ffff */
.L_x_76:
[----:B------:R-:W-:Y:S07]  /*9720*/  MOV R0, UR7 ;  /* 0x0000000700007c02 */ /* 0x000fee0008000f00 */
.L_x_157:
[----:B-1----:R1:W2:Y:S02]  /*9730*/  SYNCS.PHASECHK.TRANS64.TRYWAIT P0, [R0+URZ+0x68], R14 ;  /* 0x0000680e000075a7 */ /* 0x0022a400080011ff */
[----:B--2---:R-:W-:Y:S05]  /*9740*/  @!P0 NANOSLEEP.SYNCS 0x989680 ;  /* 0x009896800000895d */ /* 0x004fea0003900000 */
[----:B------:R-:W2:Y:S02]  /*9750*/  @!P0 SYNCS.PHASECHK.TRANS64 P0, [R0+URZ+0x68], R14 ;  /* 0x0000680e000085a7 */ /* 0x000ea400080010ff */
[----:B--2---:R-:W-:Y:S05]  /*9760*/  @!P0 BRA `(.L_x_157) ;  /* 0xfffffffc00f08947 */ /* 0x004fea000383ffff */
[----:B------:R-:W-:Y:S05]  /*9770*/  BRA `(.L_x_158) ;  /* 0xffffffac00c07947 */ /* 0x000fea000383ffff */
.L_x_78:
[----:B------:R-:W-:-:S07]  /*9780*/  MOV R0, UR7 ;  /* 0x0000000700007c02 */ /* 0x000fce0008000f00 */
.L_x_159:
[----:B-1----:R1:W3:Y:S02]  /*9790*/  SYNCS.PHASECHK.TRANS64.TRYWAIT P0, [R0+URZ+0x50], R2 ;  /* 0x00005002000075a7 */ /* 0x0022e400080011ff */
[----:B---3--:R-:W-:Y:S05]  /*97a0*/  @!P0 NANOSLEEP.SYNCS 0x989680 ;  /* 0x009896800000895d */ /* 0x008fea0003900000 */
[----:B------:R-:W3:Y:S02]  /*97b0*/  @!P0 SYNCS.PHASECHK.TRANS64 P0, [R0+URZ+0x50], R2 ;  /* 0x00005002000085a7 */ /* 0x000ee400080010ff */
[----:B---3--:R-:W-:Y:S05]  /*97c0*/  @!P0 BRA `(.L_x_159) ;  /* 0xfffffffc00f08947 */ /* 0x008fea000383ffff */
[----:B------:R-:W-:Y:S05]  /*97d0*/  BRA `(.L_x_160) ;  /* 0xffffffb000307947 */ /* 0x000fea000383ffff */
.L_x_79:
[----:B-1----:R-:W-:-:S07]  /*97e0*/  MOV R0, UR7 ;  /* 0x0000000700007c02 */ /* 0x002fce0008000f00 */
.L_x_161:
[----:B-1----:R1:W3:Y:S02]  /*97f0*/  SYNCS.PHASECHK.TRANS64.TRYWAIT P0, [R0+URZ+0x58], R2 ;  /* 0x00005802000075a7 */ /* 0x0022e400080011ff */
[----:B---3--:R-:W-:Y:S05]  /*9800*/  @!P0 NANOSLEEP.SYNCS 0x989680 ;  /* 0x009896800000895d */ /* 0x008fea0003900000 */
[----:B------:R-:W3:Y:S02]  /*9810*/  @!P0 SYNCS.PHASECHK.TRANS64 P0, [R0+URZ+0x58], R2 ;  /* 0x00005802000085a7 */ /* 0x000ee400080010ff */
[----:B---3--:R-:W-:Y:S05]  /*9820*/  @!P0 BRA `(.L_x_161) ;  /* 0xfffffffc00f08947 */ /* 0x008fea000383ffff */
[----:B------:R-:W-:Y:S05]  /*9830*/  BRA `(.L_x_162) ;  /* 0xffffffb000207947 */ /* 0x000fea000383ffff */
.L_x_80:
[----:B-1----:R-:W-:-:S07]  /*9840*/  MOV R0, UR7 ;  /* 0x0000000700007c02 */ /* 0x002fce0008000f00 */
.L_x_163:
[----:B-1----:R1:W3:Y:S02]  /*9850*/  SYNCS.PHASECHK.TRANS64.TRYWAIT P0, [R0+URZ+0x60], R2 ;  /* 0x00006002000075a7 */ /* 0x0022e400080011ff */
[----:B---3--:R-:W-:Y:S05]  /*9860*/  @!P0 NANOSLEEP.SYNCS 0x989680 ;  /* 0x009896800000895d */ /* 0x008fea0003900000 */
[----:B------:R-:W3:Y:S02]  /*9870*/  @!P0 SYNCS.PHASECHK.TRANS64 P0, [R0+URZ+0x60], R2 ;  /* 0x00006002000085a7 */ /* 0x000ee400080010ff */
[----:B---3--:R-:W-:Y:S05]  /*9880*/  @!P0 BRA `(.L_x_163) ;  /* 0xfffffffc00f08947 */ /* 0x008fea000383ffff */
[----:B------:R-:W-:Y:S05]  /*9890*/  BRA `(.L_x_164) ;  /* 0xffffffb000107947 */ /* 0x000fea000383ffff */
.L_x_82:
[----:B--2---:R2:W4:Y:S02]  /*98a0*/  SYNCS.PHASECHK.TRANS64.TRYWAIT P0, [R0+URZ+0x80], R2 ;  /* 0x00008002000075a7 */ /* 0x00452400080011ff */
[----:B----4-:R-:W-:Y:S05]  /*98b0*/  @!P0 NANOSLEEP.SYNCS 0x989680 ;  /* 0x009896800000895d */ /* 0x010fea0003900000 */
[----:B------:R-:W4:Y:S02]  /*98c0*/  @!P0 SYNCS.PHASECHK.TRANS64 P0, [R0+URZ+0x80], R2 ;  /* 0x00008002000085a7 */ /* 0x000f2400080010ff */
[----:B----4-:R-:W-:Y:S05]  /*98d0*/  @!P0 BRA `(.L_x_82) ;  /* 0xfffffffc00f08947 */ /* 0x010fea000383ffff */
[----:B------:R-:W-:Y:S05]  /*98e0*/  BRA `(.L_x_165) ;  /* 0xffffffb000dc7947 */ /* 0x000fea000383ffff */
.L_x_93:
[----:B-1----:R1:W3:Y:S02]  /*98f0*/  SYNCS.PHASECHK.TRANS64.TRYWAIT P1, [R2+URZ+0x30], R0 ;  /* 0x00003000020075a7 */ /* 0x0022e400080211ff */
[----:B---3--:R-:W-:Y:S05]  /*9900*/  @!P1 NANOSLEEP.SYNCS 0x989680 ;  /* 0x009896800000995d */ /* 0x008fea0003900000 */
[----:B------:R-:W3:Y:S02]  /*9910*/  @!P1 SYNCS.PHASECHK.TRANS64 P1, [R2+URZ+0x30], R0 ;  /* 0x00003000020095a7 */ /* 0x000ee400080210ff */
[----:B---3--:R-:W-:Y:S05]  /*9920*/  @!P1 BRA `(.L_x_93) ;  /* 0xfffffffc00f09947 */ /* 0x008fea000383ffff */
[----:B------:R-:W-:Y:S05]  /*9930*/  BRA `(.L_x_92) ;  /* 0xffffffbc00f47947 */ /* 0x000fea000383ffff */
.L_x_95:
[----:B-1----:R1:W2:Y:S02]  /*9940*/  SYNCS.PHASECHK.TRANS64.TRYWAIT P0, [R113+URZ+0xa0], R3 ;  /* 0x0000a003710075a7 */ /* 0x0022a400080011ff */
[----:B--2---:R-:W-:Y:S05]  /*9950*/  @!P0 NANOSLEEP.SYNCS 0x989680 ;  /* 0x009896800000895d */ /* 0x004fea0003900000 */
[----:B------:R-:W2:Y:S02]  /*9960*/  @!P0 SYNCS.PHASECHK.TRANS64 P0, [R113+URZ+0xa0], R3 ;  /* 0x0000a003710085a7 */ /* 0x000ea400080010ff */
[----:B--2---:R-:W-:Y:S05]  /*9970*/  @!P0 BRA `(.L_x_95) ;  /* 0xfffffffc00f08947 */ /* 0x004fea000383ffff */
[----:B------:R-:W-:Y:S05]  /*9980*/  BRA `(.L_x_94) ;  /* 0xffffffc000487947 */ /* 0x000fea000383ffff */
.L_x_103:
[----:B--2---:R2:W3:Y:S02]  /*9990*/  SYNCS.PHASECHK.TRANS64.TRYWAIT P0, [R0+URZ+0x30], R3 ;  /* 0x00003003000075a7 */ /* 0x0044e400080011ff */
[----:B---3--:R-:W-:Y:S05]  /*99a0*/  @!P0 NANOSLEEP.SYNCS 0x989680 ;  /* 0x009896800000895d */ /* 0x008fea0003900000 */
[----:B------:R-:W3:Y:S02]  /*99b0*/  @!P0 SYNCS.PHASECHK.TRANS64 P0, [R0+URZ+0x30], R3 ;  /* 0x00003003000085a7 */ /* 0x000ee400080010ff */
[----:B---3--:R-:W-:Y:S05]  /*99c0*/  @!P0 BRA `(.L_x_103) ;  /* 0xfffffffc00f08947 */ /* 0x008fea000383ffff */
[----:B------:R-:W-:Y:S05]  /*99d0*/  BRA `(.L_x_102) ;  /* 0xffffffcc00387947 */ /* 0x000fea000383ffff */
.L_x_111:
[----:B--2---:R2:W3:Y:S02]  /*99e0*/  SYNCS.PHASECHK.TRANS64.TRYWAIT P0, [R0+URZ+0x30], R4 ;  /* 0x00003004000075a7 */ /* 0x0044e400080011ff */
[----:B---3--:R-:W-:Y:S05]  /*99f0*/  @!P0 NANOSLEEP.SYNCS 0x989680 ;  /* 0x009896800000895d */ /* 0x008fea0003900000 */
[----:B------:R-:W3:Y:S02]  /*9a00*/  @!P0 SYNCS.PHASECHK.TRANS64 P0, [R0+URZ+0x30], R4 ;  /* 0x00003004000085a7 */ /* 0x000ee400080010ff */
[----:B---3--:R-:W-:Y:S05]  /*9a10*/  @!P0 BRA `(.L_x_111) ;  /* 0xfffffffc00f08947 */ /* 0x008fea000383ffff */
[----:B------:R-:W-:Y:S05]  /*9a20*/  BRA `(.L_x_110) ;  /* 0xffffffd8007c7947 */ /* 0x000fea000383ffff */
.L_x_119:
[----:B--2---:R2:W3:Y:S02]  /*9a30*/  SYNCS.PHASECHK.TRANS64.TRYWAIT P0, [R0+URZ+0x30], R4 ;  /* 0x00003004000075a7 */ /* 0x0044e400080011ff */
[----:B---3--:R-:W-:Y:S05]  /*9a40*/  @!P0 NANOSLEEP.SYNCS 0x989680 ;  /* 0x009896800000895d */ /* 0x008fea0003900000 */
[----:B------:R-:W3:Y:S02]  /*9a50*/  @!P0 SYNCS.PHASECHK.TRANS64 P0, [R0+URZ+0x30], R4 ;  /* 0x00003004000085a7 */ /* 0x000ee400080010ff */
[----:B---3--:R-:W-:Y:S05]  /*9a60*/  @!P0 BRA `(.L_x_119) ;  /* 0xfffffffc00f08947 */ /* 0x008fea000383ffff */
[----:B------:R-:W-:Y:S05]  /*9a70*/  BRA `(.L_x_118) ;  /* 0xffffffe400cc7947 */ /* 0x000fea000383ffff */
        .weak           $__internal_0_$__cuda_sm10x_tcgen05_guardrail_trap_col_being_dealloced_not_returned_by_alloc
        .type           $__internal_0_$__cuda_sm10x_tcgen05_guardrail_trap_col_being_dealloced_not_returned_by_alloc,@function
        .size           $__internal_0_$__cuda_sm10x_tcgen05_guardrail_trap_col_being_dealloced_not_returned_by_alloc,($__internal_1_$__cuda_sm10x_tcgen05_guardrail_trap_phase_invalid_during_alloc - $__internal_0_$__cuda_sm10x_tcgen05_guardrail_trap_col_being_dealloced_not_returned_by_alloc)
$__internal_0_$__cuda_sm10x_tcgen05_guardrail_trap_col_being_dealloced_not_returned_by_alloc:
[----:B------:R-:W-:Y:S05]  /*9a80*/  BPT.TRAP 0x1 ;  /* 0x000000040000795c */ /* 0x000fea0000300000 */
[----:B------:R-:W-:-:S04]  /*9a90*/  HFMA2 R3, -RZ, RZ, 0, 0 ;  /* 0x00000000ff037431 */ /* 0x000fc800000001ff */
[----:B------:R-:W-:Y:S05]  /*9aa0*/  RET.REL.NODEC R2 `(_ZN7cutlass13device_kernelINS_4gemm6kernel13GemmUniversalIN4cute5tupleIJiiiiEEENS1_10collective13CollectiveMmaINS1_35MainloopSm100TmaUmmaWarpSpecializedILi3ELi2ELi4ENS5_IJNS4_1CILi1EEESB_SB_EEEEENS5_IJNSA_ILi64EEENSA_ILi256EEENSA_ILi128EEEEEENS_12float_e4m3_tENS5_IJlSB_lEEESI_SJ_NS4_8TiledMMAINS4_8MMA_AtomIJNS4_10MMA_TraitsINS4_19SM100_MMA_F8F6F4_SSEJSI_SI_fSE_SF_NS4_17integral_constantINS4_4UMMA5MajorELSQ_0EEESR_NSO_INSP_7ScaleInELSS_0EEEST_EEEEEENS4_6LayoutISC_NS5_IJNSA_ILi0EEESX_SX_EEEEENS5_IJNS4_10UnderscoreES10_S10_EEEEENS4_13SM90_TMA_LOADENS4_14ComposedLayoutINS4_7SwizzleILi3ELi4ELi3EEENS4_18smem_ptr_flag_bitsILi8EEENSW_INS5_IJNSA_ILi8EEESG_EEENS5_IJSG_SB_EEEEEEEvNS4_8identityES13_S1D_vS1E_EENS_8epilogue10collective18CollectiveEpilogueINS1G_23Sm100TmaWarpSpecializedILi4ELi2ELi32ELb0ELb0EEEJSH_NS5_IJNSW_ISE_SB_EES1L_EEESI_SJ_SI_SJ_NS1G_6fusion15FusionCallbacksIS1K_NS1N_17LinearCombinationISI_fSI_fLNS_15FloatRoundStyleE2EEESH_S1M_JEEENS4_5SM1004TMEM4LOAD26SM100_TMEM_LOAD_16dp32b32xES13_NS14_INS15_ILi2ELi4ELi3EEES18_NSW_INS5_IJS19_SE_EEENS5_IJSE_SB_EEEEEEENS4_39AutoVectorizingCopyWithAssumedAlignmentILi128EEENS4_14SM90_TMA_STOREES21_S23_S23_EEEvvEEEEvNT_6ParamsE) ;  /* 0xffffff6402547950 */ /* 0x000fea0003c3ffff */
        .weak           $__internal_1_$__cuda_sm10x_tcgen05_guardrail_trap_phase_invalid_during_alloc
        .type           $__internal_1_$__cuda_sm10x_tcgen05_guardrail_trap_phase_invalid_during_alloc,@function
        .size           $__internal_1_$__cuda_sm10x_tcgen05_guardrail_trap_phase_invalid_during_alloc,($__internal_2_$__cuda_sm10x_tcgen05_guardrail_trap_unallocated_columns_being_dealloced - $__internal_1_$__cuda_sm10x_tcgen05_guardrail_trap_phase_invalid_during_alloc)
$__internal_1_$__cuda_sm10x_tcgen05_guardrail_trap_phase_invalid_during_alloc:
[----:B------:R-:W-:Y:S05]  /*9ab0*/  BPT.TRAP 0x1 ;  /* 0x000000040000795c */ /* 0x000fea0000300000 */
[----:B------:R-:W-:-:S04]  /*9ac0*/  MOV R3, 0x0 ;  /* 0x0000000000037802 */ /* 0x000fc80000000f00 */
[----:B------:R-:W-:Y:S05]  /*9ad0*/  RET.REL.NODEC R2 `(_ZN7cutlass13device_kernelINS_4gemm6kernel13GemmUniversalIN4cute5tupleIJiiiiEEENS1_10collective13CollectiveMmaINS1_35MainloopSm100TmaUmmaWarpSpecializedILi3ELi2ELi4ENS5_IJNS4_1CILi1EEESB_SB_EEEEENS5_IJNSA_ILi64EEENSA_ILi256EEENSA_ILi128EEEEEENS_12float_e4m3_tENS5_IJlSB_lEEESI_SJ_NS4_8TiledMMAINS4_8MMA_AtomIJNS4_10MMA_TraitsINS4_19SM100_MMA_F8F6F4_SSEJSI_SI_fSE_SF_NS4_17integral_constantINS4_4UMMA5MajorELSQ_0EEESR_NSO_INSP_7ScaleInELSS_0EEEST_EEEEEENS4_6LayoutISC_NS5_IJNSA_ILi0EEESX_SX_EEEEENS5_IJNS4_10UnderscoreES10_S10_EEEEENS4_13SM90_TMA_LOADENS4_14ComposedLayoutINS4_7SwizzleILi3ELi4ELi3EEENS4_18smem_ptr_flag_bitsILi8EEENSW_INS5_IJNSA_ILi8EEESG_EEENS5_IJSG_SB_EEEEEEEvNS4_8identityES13_S1D_vS1E_EENS_8epilogue10collective18CollectiveEpilogueINS1G_23Sm100TmaWarpSpecializedILi4ELi2ELi32ELb0ELb0EEEJSH_NS5_IJNSW_ISE_SB_EES1L_EEESI_SJ_SI_SJ_NS1G_6fusion15FusionCallbacksIS1K_NS1N_17LinearCombinationISI_fSI_fLNS_15FloatRoundStyleE2EEESH_S1M_JEEENS4_5SM1004TMEM4LOAD26SM100_TMEM_LOAD_16dp32b32xES13_NS14_INS15_ILi2ELi4ELi3EEES18_NSW_INS5_IJS19_SE_EEENS5_IJSE_SB_EEEEEEENS4_39AutoVectorizingCopyWithAssumedAlignmentILi128EEENS4_14SM90_TMA_STOREES21_S23_S23_EEEvvEEEEvNT_6ParamsE) ;  /* 0xffffff6402487950 */ /* 0x000fea0003c3ffff */
        .weak           $__internal_2_$__cuda_sm10x_tcgen05_guardrail_trap_unallocated_columns_being_dealloced
        .type           $__internal_2_$__cuda_sm10x_tcgen05_guardrail_trap_unallocated_columns_being_dealloced,@function
        .size           $__internal_2_$__cuda_sm10x_tcgen05_guardrail_trap_unallocated_columns_being_dealloced,(.L_x_167 - $__internal_2_$__cuda_sm10x_tcgen05_guardrail_trap_unallocated_columns_being_dealloced)
$__internal_2_$__cuda_sm10x_tcgen05_guardrail_trap_unallocated_columns_being_dealloced:
[----:B------:R-:W-:Y:S05]  /*9ae0*/  BPT.TRAP 0x1 ;  /* 0x000000040000795c */ /* 0x000fea0000300000 */
[----:B------:R-:W-:-:S04]  /*9af0*/  HFMA2 R3, -RZ, RZ, 0, 0 ;  /* 0x00000000ff037431 */ /* 0x000fc800000001ff */
[----:B------:R-:W-:Y:S05]  /*9b00*/  RET.REL.NODEC R2 `(_ZN7cutlass13device_kernelINS_4gemm6kernel13GemmUniversalIN4cute5tupleIJiiiiEEENS1_10collective13CollectiveMmaINS1_35MainloopSm100TmaUmmaWarpSpecializedILi3ELi2ELi4ENS5_IJNS4_1CILi1EEESB_SB_EEEEENS5_IJNSA_ILi64EEENSA_ILi256EEENSA_ILi128EEEEEENS_12float_e4m3_tENS5_IJlSB_lEEESI_SJ_NS4_8TiledMMAINS4_8MMA_AtomIJNS4_10MMA_TraitsINS4_19SM100_MMA_F8F6F4_SSEJSI_SI_fSE_SF_NS4_17integral_constantINS4_4UMMA5MajorELSQ_0EEESR_NSO_INSP_7ScaleInELSS_0EEEST_EEEEEENS4_6LayoutISC_NS5_IJNSA_ILi0EEESX_SX_EEEEENS5_IJNS4_10UnderscoreES10_S10_EEEEENS4_13SM90_TMA_LOADENS4_14ComposedLayoutINS4_7SwizzleILi3ELi4ELi3EEENS4_18smem_ptr_flag_bitsILi8EEENSW_INS5_IJNSA_ILi8EEESG_EEENS5_IJSG_SB_EEEEEEEvNS4_8identityES13_S1D_vS1E_EENS_8epilogue10collective18CollectiveEpilogueINS1G_23Sm100TmaWarpSpecializedILi4ELi2ELi32ELb0ELb0EEEJSH_NS5_IJNSW_ISE_SB_EES1L_EEESI_SJ_SI_SJ_NS1G_6fusion15FusionCallbacksIS1K_NS1N_17LinearCombinationISI_fSI_fLNS_15FloatRoundStyleE2EEESH_S1M_JEEENS4_5SM1004TMEM4LOAD26SM100_TMEM_LOAD_16dp32b32xES13_NS14_INS15_ILi2ELi4ELi3EEES18_NSW_INS5_IJS19_SE_EEENS5_IJSE_SB_EEEEEEENS4_39AutoVectorizingCopyWithAssumedAlignmentILi128EEENS4_14SM90_TMA_STOREES21_S23_S23_EEEvvEEEEvNT_6ParamsE) ;  /* 0xffffff64023c7950 */ /* 0x000fea0003c3ffff */
.L_x_166:
[----:B------:R-:W-:-:S00]  /*9b10*/  BRA `(.L_x_166) ;  /* 0xfffffffc00fc7947 */ /* 0x000fc0000383ffff */
[----:B------:R-:W-:-:S00]  /*9b20*/  NOP ;  /* 0x0000000000007918 */ /* 0x000fc00000000000 */
        /* <DEDUP_REMOVED lines=13> */
.L_x_167:


//--------------------- .nv.global.init           --------------------------
	.section	.nv.global.init,"aw",@progbits
.nv.global.init:
	.type		$str$27,@object
	.size		$str$27,($str$28 - $str$27)
$str$27:
        /*0000*/ 	.byte	0x28, 0x61, 0x64, 0x64, 0x72, 0x65, 0x73, 0x73, 0x20, 0x26, 0x20, 0x6d, 0x61, 0x73, 0x6b, 0x29
        /*0010*/ 	.byte	0x20, 0x3d, 0x3d, 0x20, 0x30, 0x00
	.type		$str$28,@object
	.size		$str$28,($str$26 - $str$28)
$str$28:
        /*0016*/ 	.byte	0x2f, 0x74, 0x6d, 0x70, 0x2f, 0x63, 0x75, 0x74, 0x6c, 0x61, 0x73, 0x73, 0x5f, 0x73, 0x77, 0x65
        /*0026*/ 	.byte	0x65, 0x70, 0x5f, 0x73, 0x72, 0x63, 0x2f, 0x69, 0x6e, 0x63, 0x6c, 0x75, 0x64, 0x65, 0x2f, 0x63
        /*0036*/ 	.byte	0x75, 0x74, 0x65, 0x2f, 0x70, 0x6f, 0x69, 0x6e, 0x74, 0x65, 0x72, 0x5f, 0x66, 0x6c, 0x61, 0x67
        /*0046*/ 	.byte	0x67, 0x65, 0x64, 0x2e, 0x68, 0x70, 0x70, 0x00
	.type		$str$26,@object
	.size		$str$26,($str$25 - $str$26)
$str$26:
        /*004e*/ 	.byte	0x2f, 0x74, 0x6d, 0x70, 0x2f, 0x63, 0x75, 0x74, 0x6c, 0x61, 0x73, 0x73, 0x5f, 0x73, 0x77, 0x65
        /*005e*/ 	.byte	0x65, 0x70, 0x5f, 0x73, 0x72, 0x63, 0x2f, 0x69, 0x6e, 0x63, 0x6c, 0x75, 0x64, 0x65, 0x2f, 0x63
        /*006e*/ 	.byte	0x75, 0x74, 0x65, 0x2f, 0x61, 0x74, 0x6f, 0x6d, 0x2f, 0x63, 0x6f, 0x70, 0x79, 0x5f, 0x74, 0x72
        /*007e*/ 	.byte	0x61, 0x69, 0x74, 0x73, 0x5f, 0x73, 0x6d, 0x31, 0x30, 0x30, 0x2e, 0x68, 0x70, 0x70, 0x00
	.type		$str$25,@object
	.size		$str$25,(__unnamed_1 - $str$25)
$str$25:
        /*008d*/ 	.byte	0x28, 0x28, 0x75, 0x69, 0x6e, 0x74, 0x33, 0x32, 0x5f, 0x74, 0x28, 0x74, 0x68, 0x72, 0x65, 0x61
        /*009d*/ 	.byte	0x64, 0x49, 0x64, 0x78, 0x2e, 0x78, 0x29, 0x20, 0x2f, 0x20, 0x33, 0x32, 0x29, 0x20, 0x25, 0x20
        /*00ad*/ 	.byte	0x34, 0x29, 0x20, 0x3d, 0x3d, 0x20, 0x28, 0x28, 0x28, 0x74, 0x6d, 0x65, 0x6d, 0x5f, 0x61, 0x64
        /*00bd*/ 	.byte	0x64, 0x72, 0x20, 0x3e, 0x3e, 0x20, 0x31, 0x36, 0x29, 0x20, 0x2f, 0x20, 0x33, 0x32, 0x29, 0x20
        /*00cd*/ 	.byte	0x25, 0x20, 0x34, 0x29, 0x00
	.type		__unnamed_1,@object
	.size		__unnamed_1,(__unnamed_2 - __unnamed_1)
__unnamed_1:
        /*00d2*/ 	.byte	0x61, 0x75, 0x74, 0x6f, 0x20, 0x63, 0x75, 0x74, 0x65, 0x3a, 0x3a, 0x61, 0x73, 0x5f, 0x70, 0x6f
        /* <DEDUP_REMOVED lines=24> */
        /*0262*/ 	.byte	0x3c, 0x34, 0x30, 0x39, 0x36, 0x3e, 0x3e, 0x3e, 0x3e, 0x5d, 0x00
	.type		__unnamed_2,@object
	.size		__unnamed_2,(__unnamed_3 - __unnamed_2)
__unnamed_2:
        /* <DEDUP_REMOVED lines=26> */
	.type		__unnamed_3,@object
	.size		__unnamed_3,(.L_3 - __unnamed_3)
__unnamed_3:
        /* <DEDUP_REMOVED lines=40> */
        /*0688*/ 	.byte	0x74, 0x65, 0x3a, 0x3a, 0x43, 0x3c, 0x30, 0x3e, 0x3e, 0x3e, 0x3e, 0x5d, 0x00
.L_3:


//--------------------- .nv.shared._ZN7cutlass13device_kernelINS_4gemm6kernel13GemmUniversalIN4cute5tupleIJiiiiEEENS1_10collective13CollectiveMmaINS1_35MainloopSm100TmaUmmaWarpSpecializedILi3ELi2ELi4ENS5_IJNS4_1CILi1EEESB_SB_EEEEENS5_IJNSA_ILi64EEENSA_ILi256EEENSA_ILi128EEEEEENS_12float_e4m3_tENS5_IJlSB_lEEESI_SJ_NS4_8TiledMMAINS4_8MMA_AtomIJNS4_10MMA_TraitsINS4_19SM100_MMA_F8F6F4_SSEJSI_SI_fSE_SF_NS4_17integral_constantINS4_4UMMA5MajorELSQ_0EEESR_NSO_INSP_7ScaleInELSS_0EEEST_EEEEEENS4_6LayoutISC_NS5_IJNSA_ILi0EEESX_SX_EEEEENS5_IJNS4_10UnderscoreES10_S10_EEEEENS4_13SM90_TMA_LOADENS4_14ComposedLayoutINS4_7SwizzleILi3ELi4ELi3EEENS4_18smem_ptr_flag_bitsILi8EEENSW_INS5_IJNSA_ILi8EEESG_EEENS5_IJSG_SB_EEEEEEEvNS4_8identityES13_S1D_vS1E_EENS_8epilogue10collective18CollectiveEpilogueINS1G_23Sm100TmaWarpSpecializedILi4ELi2ELi32ELb0ELb0EEEJSH_NS5_IJNSW_ISE_SB_EES1L_EEESI_SJ_SI_SJ_NS1G_6fusion15FusionCallbacksIS1K_NS1N_17LinearCombinationISI_fSI_fLNS_15FloatRoundStyleE2EEESH_S1M_JEEENS4_5SM1004TMEM4LOAD26SM100_TMEM_LOAD_16dp32b32xES13_NS14_INS15_ILi2ELi4ELi3EEES18_NSW_INS5_IJS19_SE_EEENS5_IJSE_SB_EEEEEEENS4_39AutoVectorizingCopyWithAssumedAlignmentILi128EEENS4_14SM90_TMA_STOREES21_S23_S23_EEEvvEEEEvNT_6ParamsE --------------------------
	.section	.nv.shared._ZN7cutlass13device_kernelINS_4gemm6kernel13GemmUniversalIN4cute5tupleIJiiiiEEENS1_10collective13CollectiveMmaINS1_35MainloopSm100TmaUmmaWarpSpecializedILi3ELi2ELi4ENS5_IJNS4_1CILi1EEESB_SB_EEEEENS5_IJNSA_ILi64EEENSA_ILi256EEENSA_ILi128EEEEEENS_12float_e4m3_tENS5_IJlSB_lEEESI_SJ_NS4_8TiledMMAINS4_8MMA_AtomIJNS4_10MMA_TraitsINS4_19SM100_MMA_F8F6F4_SSEJSI_SI_fSE_SF_NS4_17integral_constantINS4_4UMMA5MajorELSQ_0EEESR_NSO_INSP_7ScaleInELSS_0EEEST_EEEEEENS4_6LayoutISC_NS5_IJNSA_ILi0EEESX_SX_EEEEENS5_IJNS4_10UnderscoreES10_S10_EEEEENS4_13SM90_TMA_LOADENS4_14ComposedLayoutINS4_7SwizzleILi3ELi4ELi3EEENS4_18smem_ptr_flag_bitsILi8EEENSW_INS5_IJNSA_ILi8EEESG_EEENS5_IJSG_SB_EEEEEEEvNS4_8identityES13_S1D_vS1E_EENS_8epilogue10collective18CollectiveEpilogueINS1G_23Sm100TmaWarpSpecializedILi4ELi2ELi32ELb0ELb0EEEJSH_NS5_IJNSW_ISE_SB_EES1L_EEESI_SJ_SI_SJ_NS1G_6fusion15FusionCallbacksIS1K_NS1N_17LinearCombinationISI_fSI_fLNS_15FloatRoundStyleE2EEESH_S1M_JEEENS4_5SM1004TMEM4LOAD26SM100_TMEM_LOAD_16dp32b32xES13_NS14_INS15_ILi2ELi4ELi3EEES18_NSW_INS5_IJS19_SE_EEENS5_IJSE_SB_EEEEEEENS4_39AutoVectorizingCopyWithAssumedAlignmentILi128EEENS4_14SM90_TMA_STOREES21_S23_S23_EEEvvEEEEvNT_6ParamsE,"aw",@nobits
	.sectionflags	@""
	.align	16
	.zero		1024


//--------------------- .nv.shared.reserved.0     --------------------------
	.section	.nv.shared.reserved.0,"aw",@nobits
	.weak		__nv_reservedSMEM_offset_0_alias
	.size		__nv_reservedSMEM_offset_0_alias, 0, 64
	.other		__nv_reservedSMEM_offset_0_alias,@"STO_CUDA_RESERVED_SHARED STV_DEFAULT"
__nv_reservedSMEM_offset_0_alias:
	.zero		0
.nv.shared.reserved.0:
	.zero		64
	.weak		__nv_reservedSMEM_tcgen05_partition
	.type		__nv_reservedSMEM_tcgen05_partition,@object
	.size		__nv_reservedSMEM_tcgen05_partition,(.L_0 - __nv_reservedSMEM_tcgen05_partition)
__nv_reservedSMEM_tcgen05_partition:
	.zero		32
.L_0:


//--------------------- .nv.global                --------------------------
	.section	.nv.global,"aw",@nobits
.nv.global:
	.type		_ZN40_INTERNAL_5f31dee7_4_k_cu_02db9387_296784cute1_E,@object
	.size		_ZN40_INTERNAL_5f31dee7_4_k_cu_02db9387_296784cute1_E,(_ZN40_INTERNAL_5f31dee7_4_k_cu_02db9387_296784cuda3std3__45__cpo6cbeginE - _ZN40_INTERNAL_5f31dee7_4_k_cu_02db9387_296784cute1_E)
_ZN40_INTERNAL_5f31dee7_4_k_cu_02db9387_296784cute1_E:
	.zero		1
	.type		_ZN40_INTERNAL_5f31dee7_4_k_cu_02db9387_296784cuda3std3__45__cpo6cbeginE,@object
	.size		_ZN40_INTERNAL_5f31dee7_4_k_cu_02db9387_296784cuda3std3__45__cpo6cbeginE,(_ZN40_INTERNAL_5f31dee7_4_k_cu_02db9387_296784cuda3std3__48in_placeE - _ZN40_INTERNAL_5f31dee7_4_k_cu_02db9387_296784cuda3std3__45__cpo6cbeginE)
_ZN40_INTERNAL_5f31dee7_4_k_cu_02db9387_296784cuda3std3__45__cpo6cbeginE:
	.zero		1
	.type		_ZN40_INTERNAL_5f31dee7_4_k_cu_02db9387_296784cuda3std3__48in_placeE,@object
	.size		_ZN40_INTERNAL_5f31dee7_4_k_cu_02db9387_296784cuda3std3__48in_placeE,(_ZN40_INTERNAL_5f31dee7_4_k_cu_02db9387_296784cuda3std6ranges3__45__cpo9iter_moveE - _ZN40_INTERNAL_5f31dee7_4_k_cu_02db9387_296784cuda3std3__48in_placeE)
_ZN40_INTERNAL_5f31dee7_4_k_cu_02db9387_296784cuda3std3__48in_placeE:
	.zero		1
	.type		_ZN40_INTERNAL_5f31dee7_4_k_cu_02db9387_296784cuda3std6ranges3__45__cpo9iter_moveE,@object
	.size		_ZN40_INTERNAL_5f31dee7_4_k_cu_02db9387_296784cuda3std6ranges3__45__cpo9iter_moveE,(_ZN40_INTERNAL_5f31dee7_4_k_cu_02db9387_296784cuda3std3__45__cpo5beginE - _ZN40_INTERNAL_5f31dee7_4_k_cu_02db9387_296784cuda3std6ranges3__45__cpo9iter_moveE)
_ZN40_INTERNAL_5f31dee7_4_k_cu_02db9387_296784cuda3std6ranges3__45__cpo9iter_moveE:
	.zero		1
	.type		_ZN40_INTERNAL_5f31dee7_4_k_cu_02db9387_296784cuda3std3__45__cpo5beginE,@object
	.size		_ZN40_INTERNAL_5f31dee7_4_k_cu_02db9387_296784cuda3std3__45__cpo5beginE,(_ZN40_INTERNAL_5f31dee7_4_k_cu_02db9387_296784cuda3std3__442_GLOBAL__N__5f31dee7_4_k_cu_02db9387_296786ignoreE - _ZN40_INTERNAL_5f31dee7_4_k_cu_02db9387_296784cuda3std3__45__cpo5beginE)
_ZN40_INTERNAL_5f31dee7_4_k_cu_02db9387_296784cuda3std3__45__cpo5beginE:
	.zero		1
	.type		_ZN40_INTERNAL_5f31dee7_4_k_cu_02db9387_296784cuda3std3__442_GLOBAL__N__5f31dee7_4_k_cu_02db9387_296786ignoreE,@object
	.size		_ZN40_INTERNAL_5f31dee7_4_k_cu_02db9387_296784cuda3std3__442_GLOBAL__N__5f31dee7_4_k_cu_02db9387_296786ignoreE,(_ZN40_INTERNAL_5f31dee7_4_k_cu_02db9387_296784cute7productE - _ZN40_INTERNAL_5f31dee7_4_k_cu_02db9387_296784cuda3std3__442_GLOBAL__N__5f31dee7_4_k_cu_02db9387_296786ignoreE)
_ZN40_INTERNAL_5f31dee7_4_k_cu_02db9387_296784cuda3std3__442_GLOBAL__N__5f31dee7_4_k_cu_02db9387_296786ignoreE:
	.zero		1
	.type		_ZN40_INTERNAL_5f31dee7_4_k_cu_02db9387_296784cute7productE,@object
	.size		_ZN40_INTERNAL_5f31dee7_4_k_cu_02db9387_296784cute7productE,(_ZN40_INTERNAL_5f31dee7_4_k_cu_02db9387_296784cuda3std3__45__cpo3endE - _ZN40_INTERNAL_5f31dee7_4_k_cu_02db9387_296784cute7productE)
_ZN40_INTERNAL_5f31dee7_4_k_cu_02db9387_296784cute7productE:
	.zero		1
	.type		_ZN40_INTERNAL_5f31dee7_4_k_cu_02db9387_296784cuda3std3__45__cpo3endE,@object
	.size		_ZN40_INTERNAL_5f31dee7_4_k_cu_02db9387_296784cuda3std3__45__cpo3endE,(_ZN40_INTERNAL_5f31dee7_4_k_cu_02db9387_296784cuda3std3__419piecewise_constructE - _ZN40_INTERNAL_5f31dee7_4_k_cu_02db9387_296784cuda3std3__45__cpo3endE)
_ZN40_INTERNAL_5f31dee7_4_k_cu_02db9387_296784cuda3std3__45__cpo3endE:
	.zero		1
	.type		_ZN40_INTERNAL_5f31dee7_4_k_cu_02db9387_296784cuda3std3__419piecewise_constructE,@object
	.size		_ZN40_INTERNAL_5f31dee7_4_k_cu_02db9387_296784cuda3std3__419piecewise_constructE,(_ZN40_INTERNAL_5f31dee7_4_k_cu_02db9387_296784cuda3std3__45__cpo4cendE - _ZN40_INTERNAL_5f31dee7_4_k_cu_02db9387_296784cuda3std3__419piecewise_constructE)
_ZN40_INTERNAL_5f31dee7_4_k_cu_02db9387_296784cuda3std3__419piecewise_constructE:
	.zero		1
	.type		_ZN40_INTERNAL_5f31dee7_4_k_cu_02db9387_296784cuda3std3__45__cpo4cendE,@object
	.size		_ZN40_INTERNAL_5f31dee7_4_k_cu_02db9387_296784cuda3std3__45__cpo4cendE,(_ZN40_INTERNAL_5f31dee7_4_k_cu_02db9387_296784cuda3std6ranges3__45__cpo4swapE - _ZN40_INTERNAL_5f31dee7_4_k_cu_02db9387_296784cuda3std3__45__cpo4cendE)
_ZN40_INTERNAL_5f31dee7_4_k_cu_02db9387_296784cuda3std3__45__cpo4cendE:
	.zero		1
	.type		_ZN40_INTERNAL_5f31dee7_4_k_cu_02db9387_296784cuda3std6ranges3__45__cpo4swapE,@object
	.size		_ZN40_INTERNAL_5f31dee7_4_k_cu_02db9387_296784cuda3std6ranges3__45__cpo4swapE,(.L_11 - _ZN40_INTERNAL_5f31dee7_4_k_cu_02db9387_296784cuda3std6ranges3__45__cpo4swapE)
_ZN40_INTERNAL_5f31dee7_4_k_cu_02db9387_296784cuda3std6ranges3__45__cpo4swapE:
	.zero		1
.L_11:


//--------------------- .nv.constant0._ZN7cutlass13device_kernelINS_4gemm6kernel13GemmUniversalIN4cute5tupleIJiiiiEEENS1_10collective13CollectiveMmaINS1_35MainloopSm100TmaUmmaWarpSpecializedILi3ELi2ELi4ENS5_IJNS4_1CILi1EEESB_SB_EEEEENS5_IJNSA_ILi64EEENSA_ILi256EEENSA_ILi128EEEEEENS_12float_e4m3_tENS5_IJlSB_lEEESI_SJ_NS4_8TiledMMAINS4_8MMA_AtomIJNS4_10MMA_TraitsINS4_19SM100_MMA_F8F6F4_SSEJSI_SI_fSE_SF_NS4_17integral_constantINS4_4UMMA5MajorELSQ_0EEESR_NSO_INSP_7ScaleInELSS_0EEEST_EEEEEENS4_6LayoutISC_NS5_IJNSA_ILi0EEESX_SX_EEEEENS5_IJNS4_10UnderscoreES10_S10_EEEEENS4_13SM90_TMA_LOADENS4_14ComposedLayoutINS4_7SwizzleILi3ELi4ELi3EEENS4_18smem_ptr_flag_bitsILi8EEENSW_INS5_IJNSA_ILi8EEESG_EEENS5_IJSG_SB_EEEEEEEvNS4_8identityES13_S1D_vS1E_EENS_8epilogue10collective18CollectiveEpilogueINS1G_23Sm100TmaWarpSpecializedILi4ELi2ELi32ELb0ELb0EEEJSH_NS5_IJNSW_ISE_SB_EES1L_EEESI_SJ_SI_SJ_NS1G_6fusion15FusionCallbacksIS1K_NS1N_17LinearCombinationISI_fSI_fLNS_15FloatRoundStyleE2EEESH_S1M_JEEENS4_5SM1004TMEM4LOAD26SM100_TMEM_LOAD_16dp32b32xES13_NS14_INS15_ILi2ELi4ELi3EEES18_NSW_INS5_IJS19_SE_EEENS5_IJSE_SB_EEEEEEENS4_39AutoVectorizingCopyWithAssumedAlignmentILi128EEENS4_14SM90_TMA_STOREES21_S23_S23_EEEvvEEEEvNT_6ParamsE --------------------------
	.section	.nv.constant0._ZN7cutlass13device_kernelINS_4gemm6kernel13GemmUniversalIN4cute5tupleIJiiiiEEENS1_10collective13CollectiveMmaINS1_35MainloopSm100TmaUmmaWarpSpecializedILi3ELi2ELi4ENS5_IJNS4_1CILi1EEESB_SB_EEEEENS5_IJNSA_ILi64EEENSA_ILi256EEENSA_ILi128EEEEEENS_12float_e4m3_tENS5_IJlSB_lEEESI_SJ_NS4_8TiledMMAINS4_8MMA_AtomIJNS4_10MMA_TraitsINS4_19SM100_MMA_F8F6F4_SSEJSI_SI_fSE_SF_NS4_17integral_constantINS4_4UMMA5MajorELSQ_0EEESR_NSO_INSP_7ScaleInELSS_0EEEST_EEEEEENS4_6LayoutISC_NS5_IJNSA_ILi0EEESX_SX_EEEEENS5_IJNS4_10UnderscoreES10_S10_EEEEENS4_13SM90_TMA_LOADENS4_14ComposedLayoutINS4_7SwizzleILi3ELi4ELi3EEENS4_18smem_ptr_flag_bitsILi8EEENSW_INS5_IJNSA_ILi8EEESG_EEENS5_IJSG_SB_EEEEEEEvNS4_8identityES13_S1D_vS1E_EENS_8epilogue10collective18CollectiveEpilogueINS1G_23Sm100TmaWarpSpecializedILi4ELi2ELi32ELb0ELb0EEEJSH_NS5_IJNSW_ISE_SB_EES1L_EEESI_SJ_SI_SJ_NS1G_6fusion15FusionCallbacksIS1K_NS1N_17LinearCombinationISI_fSI_fLNS_15FloatRoundStyleE2EEESH_S1M_JEEENS4_5SM1004TMEM4LOAD26SM100_TMEM_LOAD_16dp32b32xES13_NS14_INS15_ILi2ELi4ELi3EEES18_NSW_INS5_IJS19_SE_EEENS5_IJSE_SB_EEEEEEENS4_39AutoVectorizingCopyWithAssumedAlignmentILi128EEENS4_14SM90_TMA_STOREES21_S23_S23_EEEvvEEEEvNT_6ParamsE,"a",@progbits
	.sectionflags	@""
	.align	4
.nv.constant0._ZN7cutlass13device_kernelINS_4gemm6kernel13GemmUniversalIN4cute5tupleIJiiiiEEENS1_10collective13CollectiveMmaINS1_35MainloopSm100TmaUmmaWarpSpecializedILi3ELi2ELi4ENS5_IJNS4_1CILi1EEESB_SB_EEEEENS5_IJNSA_ILi64EEENSA_ILi256EEENSA_ILi128EEEEEENS_12float_e4m3_tENS5_IJlSB_lEEESI_SJ_NS4_8TiledMMAINS4_8MMA_AtomIJNS4_10MMA_TraitsINS4_19SM100_MMA_F8F6F4_SSEJSI_SI_fSE_SF_NS4_17integral_constantINS4_4UMMA5MajorELSQ_0EEESR_NSO_INSP_7ScaleInELSS_0EEEST_EEEEEENS4_6LayoutISC_NS5_IJNSA_ILi0EEESX_SX_EEEEENS5_IJNS4_10UnderscoreES10_S10_EEEEENS4_13SM90_TMA_LOADENS4_14ComposedLayoutINS4_7SwizzleILi3ELi4ELi3EEENS4_18smem_ptr_flag_bitsILi8EEENSW_INS5_IJNSA_ILi8EEESG_EEENS5_IJSG_SB_EEEEEEEvNS4_8identityES13_S1D_vS1E_EENS_8epilogue10collective18CollectiveEpilogueINS1G_23Sm100TmaWarpSpecializedILi4ELi2ELi32ELb0ELb0EEEJSH_NS5_IJNSW_ISE_SB_EES1L_EEESI_SJ_SI_SJ_NS1G_6fusion15FusionCallbacksIS1K_NS1N_17LinearCombinationISI_fSI_fLNS_15FloatRoundStyleE2EEESH_S1M_JEEENS4_5SM1004TMEM4LOAD26SM100_TMEM_LOAD_16dp32b32xES13_NS14_INS15_ILi2ELi4ELi3EEES18_NSW_INS5_IJS19_SE_EEENS5_IJSE_SB_EEEEEEENS4_39AutoVectorizingCopyWithAssumedAlignmentILi128EEENS4_14SM90_TMA_STOREES21_S23_S23_EEEvvEEEEvNT_6ParamsE:
	.zero		2944


//--------------------- SYMBOLS --------------------------

	.type		.nv.reservedSmem.offset0,@object
	.size		.nv.reservedSmem.offset0,0x4
	.type		.nv.reservedSmem.cap,@object
	.size		.nv.reservedSmem.cap,0x4
	.type		__assertfail,@function
